//
// Generated by NVIDIA NVVM Compiler
//
// Compiler Build ID: CL-36424714
// Cuda compilation tools, release 13.0, V13.0.88
// Based on NVVM 20.0.0
//

.version 9.0
.target sm_100
.address_size 64

	// .globl	_Z12setup_kernelP17curandStateXORWOWi
.global .align 4 .b8 precalc_xorwow_matrix[102400];
.global .align 4 .b8 precalc_xorwow_offset_matrix[102400];
.global .align 4 .b8 mrg32k3aM1[2304];
.global .align 4 .b8 mrg32k3aM2[2304];
.global .align 4 .b8 mrg32k3aM1SubSeq[2016];
.global .align 4 .b8 mrg32k3aM2SubSeq[2016];
.global .align 4 .b8 mrg32k3aM1Seq[2304];
.global .align 4 .b8 mrg32k3aM2Seq[2304];
.const .align 8 .b8 __cr_lgamma_table[72];

.visible .entry _Z12setup_kernelP17curandStateXORWOWi(
	.param .u64 .ptr .align 1 _Z12setup_kernelP17curandStateXORWOWi_param_0,
	.param .u32 _Z12setup_kernelP17curandStateXORWOWi_param_1
)
{
	.reg .pred 	%p<25>;
	.reg .b32 	%r<411>;
	.reg .b64 	%rd<18>;

	ld.param.u64 	%rd8, [_Z12setup_kernelP17curandStateXORWOWi_param_0];
	ld.param.u32 	%r182, [_Z12setup_kernelP17curandStateXORWOWi_param_1];
	cvta.to.global.u64 	%rd9, %rd8;
	mov.u32 	%r183, %tid.x;
	mov.u32 	%r184, %ctaid.x;
	mov.u32 	%r185, %ntid.x;
	mad.lo.s32 	%r186, %r184, %r185, %r183;
	cvt.s64.s32 	%rd17, %r186;
	mul.wide.s32 	%rd10, %r186, 48;
	add.s64 	%rd2, %rd9, %rd10;
	xor.b32  	%r187, %r182, -1429050551;
	mul.lo.s32 	%r188, %r187, 1099087573;
	setp.gt.s32 	%p1, %r182, -1;
	selp.b32 	%r189, -644748465, -1947113066, %p1;
	add.s32 	%r190, %r189, %r188;
	add.s32 	%r191, %r190, 6615241;
	add.s32 	%r192, %r188, 123456789;
	st.global.v2.u32 	[%rd2], {%r191, %r192};
	xor.b32  	%r193, %r188, 362436069;
	add.s32 	%r194, %r189, 521288629;
	st.global.v2.u32 	[%rd2+8], {%r193, %r194};
	xor.b32  	%r195, %r189, 88675123;
	add.s32 	%r196, %r188, 5783321;
	st.global.v2.u32 	[%rd2+16], {%r195, %r196};
	setp.eq.s32 	%p2, %r186, 0;
	@%p2 bra 	$L__BB0_42;
	mov.b32 	%r317, 0;
	mov.u64 	%rd12, precalc_xorwow_matrix;
$L__BB0_2:
	and.b64  	%rd4, %rd17, 3;
	setp.eq.s64 	%p3, %rd4, 0;
	@%p3 bra 	$L__BB0_41;
	mul.wide.u32 	%rd11, %r317, 3200;
	add.s64 	%rd5, %rd12, %rd11;
	cvt.u32.u64 	%r2, %rd4;
	mov.b32 	%r318, 0;
$L__BB0_4:
	mov.b32 	%r331, 0;
	mov.u32 	%r332, %r331;
	mov.u32 	%r333, %r331;
	mov.u32 	%r334, %r331;
	mov.u32 	%r335, %r331;
	mov.u32 	%r324, %r331;
$L__BB0_5:
	mul.wide.u32 	%rd13, %r324, 4;
	add.s64 	%rd14, %rd2, %rd13;
	ld.global.u32 	%r10, [%rd14+4];
	shl.b32 	%r11, %r324, 5;
	mov.b32 	%r330, 0;
$L__BB0_6:
	.pragma "nounroll";
	shr.u32 	%r201, %r10, %r330;
	and.b32  	%r202, %r201, 1;
	setp.eq.b32 	%p4, %r202, 1;
	not.pred 	%p5, %p4;
	add.s32 	%r203, %r11, %r330;
	mul.lo.s32 	%r204, %r203, 5;
	mul.wide.u32 	%rd15, %r204, 4;
	add.s64 	%rd6, %rd5, %rd15;
	@%p5 bra 	$L__BB0_8;
	ld.global.u32 	%r205, [%rd6];
	xor.b32  	%r335, %r335, %r205;
	ld.global.u32 	%r206, [%rd6+4];
	xor.b32  	%r334, %r334, %r206;
	ld.global.u32 	%r207, [%rd6+8];
	xor.b32  	%r333, %r333, %r207;
	ld.global.u32 	%r208, [%rd6+12];
	xor.b32  	%r332, %r332, %r208;
	ld.global.u32 	%r209, [%rd6+16];
	xor.b32  	%r331, %r331, %r209;
$L__BB0_8:
	and.b32  	%r211, %r201, 2;
	setp.eq.s32 	%p6, %r211, 0;
	@%p6 bra 	$L__BB0_10;
	ld.global.u32 	%r212, [%rd6+20];
	xor.b32  	%r335, %r335, %r212;
	ld.global.u32 	%r213, [%rd6+24];
	xor.b32  	%r334, %r334, %r213;
	ld.global.u32 	%r214, [%rd6+28];
	xor.b32  	%r333, %r333, %r214;
	ld.global.u32 	%r215, [%rd6+32];
	xor.b32  	%r332, %r332, %r215;
	ld.global.u32 	%r216, [%rd6+36];
	xor.b32  	%r331, %r331, %r216;
$L__BB0_10:
	and.b32  	%r218, %r201, 4;
	setp.eq.s32 	%p7, %r218, 0;
	@%p7 bra 	$L__BB0_12;
	ld.global.u32 	%r219, [%rd6+40];
	xor.b32  	%r335, %r335, %r219;
	ld.global.u32 	%r220, [%rd6+44];
	xor.b32  	%r334, %r334, %r220;
	ld.global.u32 	%r221, [%rd6+48];
	xor.b32  	%r333, %r333, %r221;
	ld.global.u32 	%r222, [%rd6+52];
	xor.b32  	%r332, %r332, %r222;
	ld.global.u32 	%r223, [%rd6+56];
	xor.b32  	%r331, %r331, %r223;
$L__BB0_12:
	and.b32  	%r225, %r201, 8;
	setp.eq.s32 	%p8, %r225, 0;
	@%p8 bra 	$L__BB0_14;
	ld.global.u32 	%r226, [%rd6+60];
	xor.b32  	%r335, %r335, %r226;
	ld.global.u32 	%r227, [%rd6+64];
	xor.b32  	%r334, %r334, %r227;
	ld.global.u32 	%r228, [%rd6+68];
	xor.b32  	%r333, %r333, %r228;
	ld.global.u32 	%r229, [%rd6+72];
	xor.b32  	%r332, %r332, %r229;
	ld.global.u32 	%r230, [%rd6+76];
	xor.b32  	%r331, %r331, %r230;
$L__BB0_14:
	and.b32  	%r232, %r201, 16;
	setp.eq.s32 	%p9, %r232, 0;
	@%p9 bra 	$L__BB0_16;
	ld.global.u32 	%r233, [%rd6+80];
	xor.b32  	%r335, %r335, %r233;
	ld.global.u32 	%r234, [%rd6+84];
	xor.b32  	%r334, %r334, %r234;
	ld.global.u32 	%r235, [%rd6+88];
	xor.b32  	%r333, %r333, %r235;
	ld.global.u32 	%r236, [%rd6+92];
	xor.b32  	%r332, %r332, %r236;
	ld.global.u32 	%r237, [%rd6+96];
	xor.b32  	%r331, %r331, %r237;
$L__BB0_16:
	and.b32  	%r239, %r201, 32;
	setp.eq.s32 	%p10, %r239, 0;
	@%p10 bra 	$L__BB0_18;
	ld.global.u32 	%r240, [%rd6+100];
	xor.b32  	%r335, %r335, %r240;
	ld.global.u32 	%r241, [%rd6+104];
	xor.b32  	%r334, %r334, %r241;
	ld.global.u32 	%r242, [%rd6+108];
	xor.b32  	%r333, %r333, %r242;
	ld.global.u32 	%r243, [%rd6+112];
	xor.b32  	%r332, %r332, %r243;
	ld.global.u32 	%r244, [%rd6+116];
	xor.b32  	%r331, %r331, %r244;
$L__BB0_18:
	and.b32  	%r246, %r201, 64;
	setp.eq.s32 	%p11, %r246, 0;
	@%p11 bra 	$L__BB0_20;
	ld.global.u32 	%r247, [%rd6+120];
	xor.b32  	%r335, %r335, %r247;
	ld.global.u32 	%r248, [%rd6+124];
	xor.b32  	%r334, %r334, %r248;
	ld.global.u32 	%r249, [%rd6+128];
	xor.b32  	%r333, %r333, %r249;
	ld.global.u32 	%r250, [%rd6+132];
	xor.b32  	%r332, %r332, %r250;
	ld.global.u32 	%r251, [%rd6+136];
	xor.b32  	%r331, %r331, %r251;
$L__BB0_20:
	and.b32  	%r253, %r201, 128;
	setp.eq.s32 	%p12, %r253, 0;
	@%p12 bra 	$L__BB0_22;
	ld.global.u32 	%r254, [%rd6+140];
	xor.b32  	%r335, %r335, %r254;
	ld.global.u32 	%r255, [%rd6+144];
	xor.b32  	%r334, %r334, %r255;
	ld.global.u32 	%r256, [%rd6+148];
	xor.b32  	%r333, %r333, %r256;
	ld.global.u32 	%r257, [%rd6+152];
	xor.b32  	%r332, %r332, %r257;
	ld.global.u32 	%r258, [%rd6+156];
	xor.b32  	%r331, %r331, %r258;
$L__BB0_22:
	and.b32  	%r260, %r201, 256;
	setp.eq.s32 	%p13, %r260, 0;
	@%p13 bra 	$L__BB0_24;
	ld.global.u32 	%r261, [%rd6+160];
	xor.b32  	%r335, %r335, %r261;
	ld.global.u32 	%r262, [%rd6+164];
	xor.b32  	%r334, %r334, %r262;
	ld.global.u32 	%r263, [%rd6+168];
	xor.b32  	%r333, %r333, %r263;
	ld.global.u32 	%r264, [%rd6+172];
	xor.b32  	%r332, %r332, %r264;
	ld.global.u32 	%r265, [%rd6+176];
	xor.b32  	%r331, %r331, %r265;
$L__BB0_24:
	and.b32  	%r267, %r201, 512;
	setp.eq.s32 	%p14, %r267, 0;
	@%p14 bra 	$L__BB0_26;
	ld.global.u32 	%r268, [%rd6+180];
	xor.b32  	%r335, %r335, %r268;
	ld.global.u32 	%r269, [%rd6+184];
	xor.b32  	%r334, %r334, %r269;
	ld.global.u32 	%r270, [%rd6+188];
	xor.b32  	%r333, %r333, %r270;
	ld.global.u32 	%r271, [%rd6+192];
	xor.b32  	%r332, %r332, %r271;
	ld.global.u32 	%r272, [%rd6+196];
	xor.b32  	%r331, %r331, %r272;
$L__BB0_26:
	and.b32  	%r274, %r201, 1024;
	setp.eq.s32 	%p15, %r274, 0;
	@%p15 bra 	$L__BB0_28;
	ld.global.u32 	%r275, [%rd6+200];
	xor.b32  	%r335, %r335, %r275;
	ld.global.u32 	%r276, [%rd6+204];
	xor.b32  	%r334, %r334, %r276;
	ld.global.u32 	%r277, [%rd6+208];
	xor.b32  	%r333, %r333, %r277;
	ld.global.u32 	%r278, [%rd6+212];
	xor.b32  	%r332, %r332, %r278;
	ld.global.u32 	%r279, [%rd6+216];
	xor.b32  	%r331, %r331, %r279;
$L__BB0_28:
	and.b32  	%r281, %r201, 2048;
	setp.eq.s32 	%p16, %r281, 0;
	@%p16 bra 	$L__BB0_30;
	ld.global.u32 	%r282, [%rd6+220];
	xor.b32  	%r335, %r335, %r282;
	ld.global.u32 	%r283, [%rd6+224];
	xor.b32  	%r334, %r334, %r283;
	ld.global.u32 	%r284, [%rd6+228];
	xor.b32  	%r333, %r333, %r284;
	ld.global.u32 	%r285, [%rd6+232];
	xor.b32  	%r332, %r332, %r285;
	ld.global.u32 	%r286, [%rd6+236];
	xor.b32  	%r331, %r331, %r286;
$L__BB0_30:
	and.b32  	%r288, %r201, 4096;
	setp.eq.s32 	%p17, %r288, 0;
	@%p17 bra 	$L__BB0_32;
	ld.global.u32 	%r289, [%rd6+240];
	xor.b32  	%r335, %r335, %r289;
	ld.global.u32 	%r290, [%rd6+244];
	xor.b32  	%r334, %r334, %r290;
	ld.global.u32 	%r291, [%rd6+248];
	xor.b32  	%r333, %r333, %r291;
	ld.global.u32 	%r292, [%rd6+252];
	xor.b32  	%r332, %r332, %r292;
	ld.global.u32 	%r293, [%rd6+256];
	xor.b32  	%r331, %r331, %r293;
$L__BB0_32:
	and.b32  	%r295, %r201, 8192;
	setp.eq.s32 	%p18, %r295, 0;
	@%p18 bra 	$L__BB0_34;
	ld.global.u32 	%r296, [%rd6+260];
	xor.b32  	%r335, %r335, %r296;
	ld.global.u32 	%r297, [%rd6+264];
	xor.b32  	%r334, %r334, %r297;
	ld.global.u32 	%r298, [%rd6+268];
	xor.b32  	%r333, %r333, %r298;
	ld.global.u32 	%r299, [%rd6+272];
	xor.b32  	%r332, %r332, %r299;
	ld.global.u32 	%r300, [%rd6+276];
	xor.b32  	%r331, %r331, %r300;
$L__BB0_34:
	and.b32  	%r302, %r201, 16384;
	setp.eq.s32 	%p19, %r302, 0;
	@%p19 bra 	$L__BB0_36;
	ld.global.u32 	%r303, [%rd6+280];
	xor.b32  	%r335, %r335, %r303;
	ld.global.u32 	%r304, [%rd6+284];
	xor.b32  	%r334, %r334, %r304;
	ld.global.u32 	%r305, [%rd6+288];
	xor.b32  	%r333, %r333, %r305;
	ld.global.u32 	%r306, [%rd6+292];
	xor.b32  	%r332, %r332, %r306;
	ld.global.u32 	%r307, [%rd6+296];
	xor.b32  	%r331, %r331, %r307;
$L__BB0_36:
	and.b32  	%r309, %r201, 32768;
	setp.eq.s32 	%p20, %r309, 0;
	@%p20 bra 	$L__BB0_38;
	ld.global.u32 	%r310, [%rd6+300];
	xor.b32  	%r335, %r335, %r310;
	ld.global.u32 	%r311, [%rd6+304];
	xor.b32  	%r334, %r334, %r311;
	ld.global.u32 	%r312, [%rd6+308];
	xor.b32  	%r333, %r333, %r312;
	ld.global.u32 	%r313, [%rd6+312];
	xor.b32  	%r332, %r332, %r313;
	ld.global.u32 	%r314, [%rd6+316];
	xor.b32  	%r331, %r331, %r314;
$L__BB0_38:
	add.s32 	%r330, %r330, 16;
	setp.ne.s32 	%p21, %r330, 32;
	@%p21 bra 	$L__BB0_6;
	mad.lo.s32 	%r315, %r324, -31, %r11;
	add.s32 	%r324, %r315, 1;
	setp.ne.s32 	%p22, %r324, 5;
	@%p22 bra 	$L__BB0_5;
	st.global.u32 	[%rd2+4], %r335;
	st.global.u32 	[%rd2+8], %r334;
	st.global.u32 	[%rd2+12], %r333;
	st.global.u32 	[%rd2+16], %r332;
	st.global.u32 	[%rd2+20], %r331;
	add.s32 	%r318, %r318, 1;
	setp.lt.u32 	%p23, %r318, %r2;
	@%p23 bra 	$L__BB0_4;
$L__BB0_41:
	shr.u64 	%rd7, %rd17, 2;
	add.s32 	%r317, %r317, 1;
	setp.gt.u64 	%p24, %rd17, 3;
	mov.u64 	%rd17, %rd7;
	@%p24 bra 	$L__BB0_2;
$L__BB0_42:
	mov.b32 	%r316, 0;
	st.global.v2.u32 	[%rd2+24], {%r316, %r316};
	st.global.u32 	[%rd2+32], %r316;
	mov.b64 	%rd16, 0;
	st.global.u64 	[%rd2+40], %rd16;
	ret;

}
	// .globl	_Z10dla_kernelPiS_P17curandStateXORWOWii
.visible .entry _Z10dla_kernelPiS_P17curandStateXORWOWii(
	.param .u64 .ptr .align 1 _Z10dla_kernelPiS_P17curandStateXORWOWii_param_0,
	.param .u64 .ptr .align 1 _Z10dla_kernelPiS_P17curandStateXORWOWii_param_1,
	.param .u64 .ptr .align 1 _Z10dla_kernelPiS_P17curandStateXORWOWii_param_2,
	.param .u32 _Z10dla_kernelPiS_P17curandStateXORWOWii_param_3,
	.param .u32 _Z10dla_kernelPiS_P17curandStateXORWOWii_param_4
)
{
	.reg .pred 	%p<59>;
	.reg .b32 	%r<163>;
	.reg .b64 	%rd<39>;

	ld.param.u64 	%rd13, [_Z10dla_kernelPiS_P17curandStateXORWOWii_param_0];
	ld.param.u64 	%rd15, [_Z10dla_kernelPiS_P17curandStateXORWOWii_param_2];
	cvta.to.global.u64 	%rd1, %rd13;
	cvta.to.global.u64 	%rd16, %rd15;
	mov.u32 	%r49, %tid.x;
	mov.u32 	%r50, %ctaid.x;
	mov.u32 	%r51, %ntid.x;
	mad.lo.s32 	%r52, %r50, %r51, %r49;
	mul.wide.s32 	%rd17, %r52, 48;
	add.s64 	%rd18, %rd16, %rd17;
	ld.global.v2.u32 	{%r154, %r148}, [%rd18];
	ld.global.v2.u32 	{%r147, %r146}, [%rd18+8];
	ld.global.v2.u32 	{%r156, %r155}, [%rd18+16];
$L__BB1_1:
	mov.u32 	%r159, %r156;
	mov.u32 	%r158, %r155;
	ld.param.u32 	%r134, [_Z10dla_kernelPiS_P17curandStateXORWOWii_param_3];
	shr.u32 	%r53, %r148, 2;
	xor.b32  	%r54, %r53, %r148;
	shl.b32 	%r55, %r158, 4;
	shl.b32 	%r56, %r54, 1;
	xor.b32  	%r57, %r55, %r56;
	xor.b32  	%r58, %r57, %r158;
	xor.b32  	%r157, %r58, %r54;
	add.s32 	%r59, %r154, %r157;
	add.s32 	%r60, %r59, 362437;
	rem.u32 	%r160, %r60, %r134;
	shr.u32 	%r61, %r147, 2;
	xor.b32  	%r62, %r61, %r147;
	shl.b32 	%r63, %r157, 4;
	shl.b32 	%r64, %r62, 1;
	xor.b32  	%r65, %r64, %r63;
	xor.b32  	%r66, %r65, %r62;
	xor.b32  	%r156, %r66, %r157;
	add.s32 	%r67, %r154, %r156;
	add.s32 	%r68, %r67, 724874;
	rem.u32 	%r161, %r68, %r134;
	shr.u32 	%r69, %r146, 2;
	xor.b32  	%r70, %r69, %r146;
	shl.b32 	%r71, %r156, 4;
	shl.b32 	%r72, %r70, 1;
	xor.b32  	%r73, %r72, %r71;
	xor.b32  	%r74, %r73, %r70;
	xor.b32  	%r155, %r74, %r156;
	add.s32 	%r154, %r154, 1087311;
	add.s32 	%r75, %r155, %r154;
	rem.u32 	%r162, %r75, %r134;
	mad.lo.s32 	%r76, %r162, %r134, %r161;
	mad.lo.s32 	%r77, %r76, %r134, %r160;
	mul.wide.s32 	%rd19, %r77, 4;
	add.s64 	%rd20, %rd1, %rd19;
	ld.global.u32 	%r78, [%rd20];
	setp.ne.s32 	%p1, %r78, 0;
	mov.u32 	%r146, %r157;
	mov.u32 	%r147, %r158;
	mov.u32 	%r148, %r159;
	@%p1 bra 	$L__BB1_1;
	ld.param.u32 	%r142, [_Z10dla_kernelPiS_P17curandStateXORWOWii_param_4];
	setp.lt.s32 	%p2, %r142, 0;
	@%p2 bra 	$L__BB1_68;
	mov.b32 	%r150, 0;
$L__BB1_4:
	mov.u32 	%r25, %r159;
	mov.u32 	%r159, %r158;
	mov.u32 	%r158, %r157;
	mov.u32 	%r157, %r156;
	mov.u32 	%r156, %r155;
	mov.u32 	%r20, %r150;
	ld.param.u32 	%r135, [_Z10dla_kernelPiS_P17curandStateXORWOWii_param_3];
	ld.param.u64 	%rd34, [_Z10dla_kernelPiS_P17curandStateXORWOWii_param_0];
	setp.lt.s32 	%p3, %r160, 1;
	add.s32 	%r80, %r135, -2;
	min.s32 	%r81, %r160, %r80;
	selp.b32 	%r30, 1, %r81, %p3;
	setp.lt.s32 	%p4, %r161, 1;
	min.s32 	%r82, %r161, %r80;
	selp.b32 	%r31, 1, %r82, %p4;
	setp.lt.s32 	%p5, %r162, 1;
	min.s32 	%r83, %r162, %r80;
	selp.b32 	%r32, 1, %r83, %p5;
	add.s32 	%r160, %r30, -1;
	add.s32 	%r34, %r31, -1;
	add.s32 	%r35, %r32, -1;
	mad.lo.s32 	%r36, %r35, %r135, %r34;
	mad.lo.s32 	%r84, %r36, %r135, %r160;
	cvta.to.global.u64 	%rd2, %rd34;
	mul.wide.s32 	%rd21, %r84, 4;
	add.s64 	%rd3, %rd2, %rd21;
	ld.global.u32 	%r85, [%rd3];
	setp.ne.s32 	%p6, %r85, 0;
	@%p6 bra 	$L__BB1_62;
	ld.param.u32 	%r136, [_Z10dla_kernelPiS_P17curandStateXORWOWii_param_3];
	add.s32 	%r37, %r36, %r136;
	mad.lo.s32 	%r86, %r37, %r136, %r160;
	mul.wide.s32 	%rd22, %r86, 4;
	add.s64 	%rd4, %rd2, %rd22;
	ld.global.u32 	%r87, [%rd4];
	setp.ne.s32 	%p7, %r87, 0;
	@%p7 bra 	$L__BB1_62;
	ld.param.u32 	%r137, [_Z10dla_kernelPiS_P17curandStateXORWOWii_param_3];
	add.s32 	%r88, %r37, %r137;
	mad.lo.s32 	%r89, %r88, %r137, %r160;
	mul.wide.s32 	%rd23, %r89, 4;
	add.s64 	%rd5, %rd2, %rd23;
	ld.global.u32 	%r90, [%rd5];
	setp.ne.s32 	%p8, %r90, 0;
	@%p8 bra 	$L__BB1_62;
	ld.param.u32 	%r138, [_Z10dla_kernelPiS_P17curandStateXORWOWii_param_3];
	mul.wide.s32 	%rd6, %r138, 4;
	add.s64 	%rd7, %rd3, %rd6;
	ld.global.u32 	%r91, [%rd7];
	setp.ne.s32 	%p9, %r91, 0;
	@%p9 bra 	$L__BB1_62;
	add.s64 	%rd8, %rd4, %rd6;
	ld.global.u32 	%r92, [%rd8];
	setp.ne.s32 	%p10, %r92, 0;
	@%p10 bra 	$L__BB1_62;
	add.s64 	%rd9, %rd5, %rd6;
	ld.global.u32 	%r93, [%rd9];
	setp.ne.s32 	%p11, %r93, 0;
	@%p11 bra 	$L__BB1_62;
	add.s64 	%rd10, %rd7, %rd6;
	ld.global.u32 	%r94, [%rd10];
	setp.ne.s32 	%p12, %r94, 0;
	@%p12 bra 	$L__BB1_62;
	add.s64 	%rd11, %rd8, %rd6;
	ld.global.u32 	%r95, [%rd11];
	setp.ne.s32 	%p13, %r95, 0;
	@%p13 bra 	$L__BB1_62;
	add.s64 	%rd12, %rd9, %rd6;
	ld.global.u32 	%r96, [%rd12];
	setp.ne.s32 	%p14, %r96, 0;
	@%p14 bra 	$L__BB1_62;
	ld.param.u32 	%r139, [_Z10dla_kernelPiS_P17curandStateXORWOWii_param_3];
	ld.param.u64 	%rd35, [_Z10dla_kernelPiS_P17curandStateXORWOWii_param_0];
	cvta.to.global.u64 	%rd24, %rd35;
	mad.lo.s32 	%r97, %r35, %r139, %r34;
	mad.lo.s32 	%r98, %r97, %r139, %r160;
	mul.wide.s32 	%rd25, %r98, 4;
	add.s64 	%rd26, %rd24, %rd25;
	ld.global.u32 	%r99, [%rd26+4];
	setp.ne.s32 	%p15, %r99, 0;
	@%p15 bra 	$L__BB1_62;
	ld.global.u32 	%r100, [%rd4+4];
	setp.ne.s32 	%p16, %r100, 0;
	@%p16 bra 	$L__BB1_62;
	ld.global.u32 	%r101, [%rd5+4];
	setp.ne.s32 	%p17, %r101, 0;
	@%p17 bra 	$L__BB1_62;
	ld.global.u32 	%r102, [%rd7+4];
	setp.ne.s32 	%p18, %r102, 0;
	@%p18 bra 	$L__BB1_62;
	ld.global.u32 	%r103, [%rd8+4];
	setp.ne.s32 	%p19, %r103, 0;
	@%p19 bra 	$L__BB1_62;
	ld.global.u32 	%r104, [%rd9+4];
	setp.ne.s32 	%p20, %r104, 0;
	@%p20 bra 	$L__BB1_62;
	ld.global.u32 	%r105, [%rd10+4];
	setp.ne.s32 	%p21, %r105, 0;
	@%p21 bra 	$L__BB1_62;
	ld.global.u32 	%r106, [%rd11+4];
	setp.ne.s32 	%p22, %r106, 0;
	@%p22 bra 	$L__BB1_62;
	ld.global.u32 	%r107, [%rd12+4];
	setp.ne.s32 	%p23, %r107, 0;
	@%p23 bra 	$L__BB1_62;
	ld.param.u32 	%r140, [_Z10dla_kernelPiS_P17curandStateXORWOWii_param_3];
	ld.param.u64 	%rd36, [_Z10dla_kernelPiS_P17curandStateXORWOWii_param_0];
	cvta.to.global.u64 	%rd27, %rd36;
	mad.lo.s32 	%r108, %r35, %r140, %r34;
	mad.lo.s32 	%r109, %r108, %r140, %r160;
	mul.wide.s32 	%rd28, %r109, 4;
	add.s64 	%rd29, %rd27, %rd28;
	ld.global.u32 	%r110, [%rd29+8];
	setp.ne.s32 	%p24, %r110, 0;
	@%p24 bra 	$L__BB1_62;
	ld.global.u32 	%r111, [%rd4+8];
	setp.ne.s32 	%p25, %r111, 0;
	@%p25 bra 	$L__BB1_62;
	ld.global.u32 	%r112, [%rd5+8];
	setp.ne.s32 	%p26, %r112, 0;
	@%p26 bra 	$L__BB1_62;
	ld.global.u32 	%r113, [%rd7+8];
	setp.ne.s32 	%p27, %r113, 0;
	@%p27 bra 	$L__BB1_62;
	ld.global.u32 	%r114, [%rd8+8];
	setp.ne.s32 	%p28, %r114, 0;
	@%p28 bra 	$L__BB1_62;
	ld.global.u32 	%r115, [%rd9+8];
	setp.ne.s32 	%p29, %r115, 0;
	@%p29 bra 	$L__BB1_62;
	ld.global.u32 	%r116, [%rd10+8];
	setp.ne.s32 	%p30, %r116, 0;
	@%p30 bra 	$L__BB1_62;
	ld.global.u32 	%r117, [%rd11+8];
	setp.ne.s32 	%p31, %r117, 0;
	@%p31 bra 	$L__BB1_62;
	ld.global.u32 	%r118, [%rd12+8];
	setp.ne.s32 	%p32, %r118, 0;
	@%p32 bra 	$L__BB1_62;
	add.s32 	%r38, %r30, 1;
	add.s32 	%r39, %r31, 1;
	add.s32 	%r40, %r32, 1;
	shr.u32 	%r123, %r25, 2;
	xor.b32  	%r124, %r123, %r25;
	shl.b32 	%r125, %r156, 4;
	shl.b32 	%r126, %r124, 1;
	xor.b32  	%r127, %r125, %r126;
	xor.b32  	%r128, %r127, %r156;
	xor.b32  	%r155, %r128, %r124;
	add.s32 	%r154, %r154, 362437;
	add.s32 	%r129, %r155, %r154;
	mul.hi.u32 	%r130, %r129, 1321528399;
	shr.u32 	%r131, %r130, 3;
	mul.lo.s32 	%r132, %r131, 26;
	sub.s32 	%r122, %r129, %r132;
	setp.gt.s32 	%p33, %r122, 12;
	@%p33 bra 	$L__BB1_47;
	setp.gt.s32 	%p46, %r122, 5;
	@%p46 bra 	$L__BB1_40;
	setp.gt.s32 	%p53, %r122, 2;
	@%p53 bra 	$L__BB1_37;
	setp.eq.s32 	%p56, %r122, 0;
	mov.u32 	%r161, %r34;
	mov.u32 	%r162, %r35;
	@%p56 bra 	$L__BB1_67;
	setp.eq.s32 	%p57, %r122, 1;
	mov.u32 	%r161, %r34;
	mov.u32 	%r162, %r32;
	@%p57 bra 	$L__BB1_67;
	mov.u32 	%r161, %r34;
	mov.u32 	%r162, %r40;
	bra.uni 	$L__BB1_67;
$L__BB1_37:
	setp.eq.s32 	%p54, %r122, 3;
	mov.u32 	%r161, %r31;
	mov.u32 	%r162, %r35;
	@%p54 bra 	$L__BB1_67;
	setp.eq.s32 	%p55, %r122, 4;
	mov.u32 	%r161, %r31;
	mov.u32 	%r162, %r32;
	@%p55 bra 	$L__BB1_67;
	mov.u32 	%r161, %r31;
	mov.u32 	%r162, %r40;
	bra.uni 	$L__BB1_67;
$L__BB1_40:
	setp.gt.s32 	%p47, %r122, 8;
	@%p47 bra 	$L__BB1_44;
	setp.eq.s32 	%p51, %r122, 6;
	mov.u32 	%r161, %r39;
	mov.u32 	%r162, %r35;
	@%p51 bra 	$L__BB1_67;
	setp.eq.s32 	%p52, %r122, 7;
	mov.u32 	%r161, %r39;
	mov.u32 	%r162, %r32;
	@%p52 bra 	$L__BB1_67;
	mov.u32 	%r161, %r39;
	mov.u32 	%r162, %r40;
	bra.uni 	$L__BB1_67;
$L__BB1_44:
	setp.gt.s32 	%p48, %r122, 10;
	@%p48 bra 	$L__BB1_63;
	setp.eq.s32 	%p50, %r122, 9;
	mov.u32 	%r160, %r30;
	mov.u32 	%r161, %r34;
	mov.u32 	%r162, %r35;
	@%p50 bra 	$L__BB1_67;
	mov.u32 	%r160, %r30;
	mov.u32 	%r161, %r34;
	mov.u32 	%r162, %r32;
	bra.uni 	$L__BB1_67;
$L__BB1_47:
	setp.gt.s32 	%p34, %r122, 18;
	@%p34 bra 	$L__BB1_55;
	setp.gt.s32 	%p41, %r122, 15;
	@%p41 bra 	$L__BB1_52;
	setp.eq.s32 	%p44, %r122, 13;
	mov.u32 	%r160, %r30;
	mov.u32 	%r161, %r31;
	mov.u32 	%r162, %r40;
	@%p44 bra 	$L__BB1_67;
	setp.eq.s32 	%p45, %r122, 14;
	mov.u32 	%r160, %r38;
	mov.u32 	%r161, %r34;
	mov.u32 	%r162, %r35;
	@%p45 bra 	$L__BB1_67;
	mov.u32 	%r160, %r38;
	mov.u32 	%r161, %r34;
	mov.u32 	%r162, %r32;
	bra.uni 	$L__BB1_67;
$L__BB1_52:
	setp.eq.s32 	%p42, %r122, 16;
	mov.u32 	%r160, %r38;
	mov.u32 	%r161, %r34;
	mov.u32 	%r162, %r40;
	@%p42 bra 	$L__BB1_67;
	setp.eq.s32 	%p43, %r122, 17;
	mov.u32 	%r160, %r38;
	mov.u32 	%r161, %r31;
	mov.u32 	%r162, %r35;
	@%p43 bra 	$L__BB1_67;
	mov.u32 	%r160, %r38;
	mov.u32 	%r161, %r31;
	mov.u32 	%r162, %r32;
	bra.uni 	$L__BB1_67;
$L__BB1_55:
	setp.gt.s32 	%p35, %r122, 21;
	@%p35 bra 	$L__BB1_59;
	setp.eq.s32 	%p39, %r122, 19;
	mov.u32 	%r160, %r38;
	mov.u32 	%r161, %r31;
	mov.u32 	%r162, %r40;
	@%p39 bra 	$L__BB1_67;
	setp.eq.s32 	%p40, %r122, 20;
	mov.u32 	%r160, %r38;
	mov.u32 	%r161, %r39;
	mov.u32 	%r162, %r35;
	@%p40 bra 	$L__BB1_67;
	mov.u32 	%r160, %r38;
	mov.u32 	%r161, %r39;
	mov.u32 	%r162, %r32;
	bra.uni 	$L__BB1_67;
$L__BB1_59:
	setp.gt.s32 	%p36, %r122, 23;
	@%p36 bra 	$L__BB1_65;
	setp.eq.s32 	%p38, %r122, 22;
	mov.u32 	%r160, %r38;
	mov.u32 	%r161, %r39;
	mov.u32 	%r162, %r40;
	@%p38 bra 	$L__BB1_67;
	mov.u32 	%r160, %r30;
	mov.u32 	%r161, %r39;
	mov.u32 	%r162, %r35;
	bra.uni 	$L__BB1_67;
$L__BB1_62:
	ld.param.u32 	%r141, [_Z10dla_kernelPiS_P17curandStateXORWOWii_param_3];
	ld.param.u64 	%rd37, [_Z10dla_kernelPiS_P17curandStateXORWOWii_param_0];
	mad.lo.s32 	%r119, %r32, %r141, %r31;
	mad.lo.s32 	%r120, %r119, %r141, %r30;
	cvta.to.global.u64 	%rd30, %rd37;
	mul.wide.s32 	%rd31, %r120, 4;
	add.s64 	%rd32, %rd30, %rd31;
	atom.global.add.u32 	%r121, [%rd32], 1;
	bra.uni 	$L__BB1_69;
$L__BB1_63:
	setp.eq.s32 	%p49, %r122, 11;
	mov.u32 	%r160, %r30;
	mov.u32 	%r161, %r34;
	mov.u32 	%r162, %r40;
	@%p49 bra 	$L__BB1_67;
	mov.u32 	%r160, %r30;
	mov.u32 	%r161, %r31;
	mov.u32 	%r162, %r35;
	bra.uni 	$L__BB1_67;
$L__BB1_65:
	setp.eq.s32 	%p37, %r122, 24;
	mov.u32 	%r160, %r30;
	mov.u32 	%r161, %r39;
	mov.u32 	%r162, %r32;
	@%p37 bra 	$L__BB1_67;
	mov.u32 	%r160, %r30;
	mov.u32 	%r161, %r39;
	mov.u32 	%r162, %r40;
$L__BB1_67:
	ld.param.u32 	%r143, [_Z10dla_kernelPiS_P17curandStateXORWOWii_param_4];
	add.s32 	%r150, %r20, 1;
	setp.ne.s32 	%p58, %r20, %r143;
	@%p58 bra 	$L__BB1_4;
$L__BB1_68:
	ld.param.u64 	%rd38, [_Z10dla_kernelPiS_P17curandStateXORWOWii_param_1];
	cvta.to.global.u64 	%rd33, %rd38;
	atom.global.add.u32 	%r133, [%rd33], 1;
$L__BB1_69:
	ret;

}


// ===== COMPILED SASS (sm_100) =====

	.target	sm_100

	.elftype	@"ET_EXEC"


//--------------------- .note.nv.tkinfo           --------------------------
	.section	.note.nv.tkinfo,"",@"SHT_NOTE"
	.sectionflags	@"SHF_NOTE_NV_TKINFO"
	.tkinfo
        /*0018*/ 	.word	0x00000002
        /*0030*/ 	.string	""
        /*0030*/ 	.string	"ptxas"
        /*0030*/ 	.string	"Cuda compilation tools, release 13.0, V13.0.88"
        /*0030*/ 	.string	"Build cuda_13.0.r13.0/compiler.36424714_0"
        /*0030*/ 	.string	"-arch sm_100 -m 64 "



//--------------------- .note.nv.cuinfo           --------------------------
	.section	.note.nv.cuinfo,"",@"SHT_NOTE"
	.sectionflags	@"SHF_NOTE_NV_CUINFO"
        /*0018*/ 	.short	0x0002
        /*001a*/ 	.short	0x0064
        /*001c*/ 	.short	0x0082
	.zero		2


//--------------------- .nv.info                  --------------------------
	.section	.nv.info,"",@"SHT_CUDA_INFO"
	.align	4


	//----- nvinfo : EIATTR_REGCOUNT
	.align		4
        /*0000*/ 	.byte	0x04, 0x2f
        /*0002*/ 	.short	(.L_10 - .L_9)
	.align		4
.L_9:
        /*0004*/ 	.word	index@(_Z12setup_kernelP17curandStateXORWOWi)
        /*0008*/ 	.word	0x0000001f


	//----- nvinfo : EIATTR_FRAME_SIZE
	.align		4
.L_10:
        /*000c*/ 	.byte	0x04, 0x11
        /*000e*/ 	.short	(.L_12 - .L_11)
	.align		4
.L_11:
        /*0010*/ 	.word	index@(_Z12setup_kernelP17curandStateXORWOWi)
        /*0014*/ 	.word	0x00000000


	//----- nvinfo : EIATTR_REGCOUNT
	.align		4
.L_12:
        /*0018*/ 	.byte	0x04, 0x2f
        /*001a*/ 	.short	(.L_14 - .L_13)
	.align		4
.L_13:
        /*001c*/ 	.word	index@(_Z10dla_kernelPiS_P17curandStateXORWOWii)
        /*0020*/ 	.word	0x00000026


	//----- nvinfo : EIATTR_FRAME_SIZE
	.align		4
.L_14:
        /*0024*/ 	.byte	0x04, 0x11
        /*0026*/ 	.short	(.L_16 - .L_15)
	.align		4
.L_15:
        /*0028*/ 	.word	index@(_Z10dla_kernelPiS_P17curandStateXORWOWii)
        /*002c*/ 	.word	0x00000000


	//----- nvinfo : EIATTR_MIN_STACK_SIZE
	.align		4
.L_16:
        /*0030*/ 	.byte	0x04, 0x12
        /*0032*/ 	.short	(.L_18 - .L_17)
	.align		4
.L_17:
        /*0034*/ 	.word	index@(_Z10dla_kernelPiS_P17curandStateXORWOWii)
        /*0038*/ 	.word	0x00000000


	//----- nvinfo : EIATTR_MIN_STACK_SIZE
	.align		4
.L_18:
        /*003c*/ 	.byte	0x04, 0x12
        /*003e*/ 	.short	(.L_20 - .L_19)
	.align		4
.L_19:
        /*0040*/ 	.word	index@(_Z12setup_kernelP17curandStateXORWOWi)
        /*0044*/ 	.word	0x00000000
.L_20:


//--------------------- .nv.compat                --------------------------
	.section	.nv.compat,"",@"SHT_CUDA_COMPAT_INFO"
	.align	4
        /*0000*/ 	.byte	0x02, 0x09, 0x00, 0x00, 0x02, 0x02, 0x01, 0x00, 0x02, 0x05, 0x05, 0x00, 0x03, 0x07, 0x01, 0x01
        /*0010*/ 	.byte	0x02, 0x03, 0x00, 0x00, 0x02, 0x06, 0x01, 0x00, 0x04, 0x0b, 0x08, 0x00, 0x09, 0x00, 0x00, 0x00
        /*0020*/ 	.byte	0x00, 0x00, 0x00, 0x00


//--------------------- .nv.info._Z10dla_kernelPiS_P17curandStateXORWOWii --------------------------
	.section	.nv.info._Z10dla_kernelPiS_P17curandStateXORWOWii,"",@"SHT_CUDA_INFO"
	.sectionflags	@""
	.align	4


	//----- nvinfo : EIATTR_CUDA_API_VERSION
	.align		4
        /*0000*/ 	.byte	0x04, 0x37
        /*0002*/ 	.short	(.L_22 - .L_21)
.L_21:
        /*0004*/ 	.word	0x00000082


	//----- nvinfo : EIATTR_KPARAM_INFO
	.align		4
.L_22:
        /*0008*/ 	.byte	0x04, 0x17
        /*000a*/ 	.short	(.L_24 - .L_23)
.L_23:
        /*000c*/ 	.word	0x00000000
        /*0010*/ 	.short	0x0004
        /*0012*/ 	.short	0x001c
        /*0014*/ 	.byte	0x00, 0xf0, 0x11, 0x00


	//----- nvinfo : EIATTR_KPARAM_INFO
	.align		4
.L_24:
        /*0018*/ 	.byte	0x04, 0x17
        /*001a*/ 	.short	(.L_26 - .L_25)
.L_25:
        /*001c*/ 	.word	0x00000000
        /*0020*/ 	.short	0x0003
        /*0022*/ 	.short	0x0018
        /*0024*/ 	.byte	0x00, 0xf0, 0x11, 0x00


	//----- nvinfo : EIATTR_KPARAM_INFO
	.align		4
.L_26:
        /*0028*/ 	.byte	0x04, 0x17
        /*002a*/ 	.short	(.L_28 - .L_27)
.L_27:
        /*002c*/ 	.word	0x00000000
        /*0030*/ 	.short	0x0002
        /*0032*/ 	.short	0x0010
        /*0034*/ 	.byte	0x00, 0xf5, 0x21, 0x00


	//----- nvinfo : EIATTR_KPARAM_INFO
	.align		4
.L_28:
        /*0038*/ 	.byte	0x04, 0x17
        /*003a*/ 	.short	(.L_30 - .L_29)
.L_29:
        /*003c*/ 	.word	0x00000000
        /*0040*/ 	.short	0x0001
        /*0042*/ 	.short	0x0008
        /*0044*/ 	.byte	0x00, 0xf5, 0x21, 0x00


	//----- nvinfo : EIATTR_KPARAM_INFO
	.align		4
.L_30:
        /*0048*/ 	.byte	0x04, 0x17
        /*004a*/ 	.short	(.L_32 - .L_31)
.L_31:
        /*004c*/ 	.word	0x00000000
        /*0050*/ 	.short	0x0000
        /*0052*/ 	.short	0x0000
        /*0054*/ 	.byte	0x00, 0xf5, 0x21, 0x00


	//----- nvinfo : EIATTR_SPARSE_MMA_MASK
	.align		4
.L_32:
        /*0058*/ 	.byte	0x03, 0x50
        /*005a*/ 	.short	0x0000


	//----- nvinfo : EIATTR_MAXREG_COUNT
	.align		4
        /*005c*/ 	.byte	0x03, 0x1b
        /*005e*/ 	.short	0x00ff


	//----- nvinfo : EIATTR_MERCURY_ISA_VERSION
	.align		4
        /*0060*/ 	.byte	0x03, 0x5f
        /*0062*/ 	.short	0x0101


	//----- nvinfo : EIATTR_INT_WARP_WIDE_INSTR_OFFSETS
	.align		4
        /*0064*/ 	.byte	0x04, 0x31
        /*0066*/ 	.short	(.L_34 - .L_33)


	//   ....[0]....
.L_33:
        /*0068*/ 	.word	0x00001630


	//----- nvinfo : EIATTR_VRC_CTA_INIT_COUNT
	.align		4
.L_34:
        /*006c*/ 	.byte	0x02, 0x4a
	.zero		1
	.zero		1


	//----- nvinfo : EIATTR_EXIT_INSTR_OFFSETS
	.align		4
        /*0070*/ 	.byte	0x04, 0x1c
        /*0072*/ 	.short	(.L_36 - .L_35)


	//   ....[0]....
.L_35:
        /*0074*/ 	.word	0x00001680


	//   ....[1]....
        /*0078*/ 	.word	0x000016e0


	//----- nvinfo : EIATTR_CRS_STACK_SIZE
	.align		4
.L_36:
        /*007c*/ 	.byte	0x04, 0x1e
        /*007e*/ 	.short	(.L_38 - .L_37)
.L_37:
        /*0080*/ 	.word	0x00000000


	//----- nvinfo : EIATTR_CBANK_PARAM_SIZE
	.align		4
.L_38:
        /*0084*/ 	.byte	0x03, 0x19
        /*0086*/ 	.short	0x0020


	//----- nvinfo : EIATTR_PARAM_CBANK
	.align		4
        /*0088*/ 	.byte	0x04, 0x0a
        /*008a*/ 	.short	(.L_40 - .L_39)
	.align		4
.L_39:
        /*008c*/ 	.word	index@(.nv.constant0._Z10dla_kernelPiS_P17curandStateXORWOWii)
        /*0090*/ 	.short	0x0380
        /*0092*/ 	.short	0x0020


	//----- nvinfo : EIATTR_SW_WAR
	.align		4
.L_40:
        /*0094*/ 	.byte	0x04, 0x36
        /*0096*/ 	.short	(.L_42 - .L_41)
.L_41:
        /*0098*/ 	.word	0x00000008
.L_42:


//--------------------- .nv.info._Z12setup_kernelP17curandStateXORWOWi --------------------------
	.section	.nv.info._Z12setup_kernelP17curandStateXORWOWi,"",@"SHT_CUDA_INFO"
	.sectionflags	@""
	.align	4


	//----- nvinfo : EIATTR_CUDA_API_VERSION
	.align		4
        /*0000*/ 	.byte	0x04, 0x37
        /*0002*/ 	.short	(.L_44 - .L_43)
.L_43:
        /*0004*/ 	.word	0x00000082


	//----- nvinfo : EIATTR_KPARAM_INFO
	.align		4
.L_44:
        /*0008*/ 	.byte	0x04, 0x17
        /*000a*/ 	.short	(.L_46 - .L_45)
.L_45:
        /*000c*/ 	.word	0x00000000
        /*0010*/ 	.short	0x0001
        /*0012*/ 	.short	0x0008
        /*0014*/ 	.byte	0x00, 0xf0, 0x11, 0x00


	//----- nvinfo : EIATTR_KPARAM_INFO
	.align		4
.L_46:
        /*0018*/ 	.byte	0x04, 0x17
        /*001a*/ 	.short	(.L_48 - .L_47)
.L_47:
        /*001c*/ 	.word	0x00000000
        /*0020*/ 	.short	0x0000
        /*0022*/ 	.short	0x0000
        /*0024*/ 	.byte	0x00, 0xf5, 0x21, 0x00


	//----- nvinfo : EIATTR_SPARSE_MMA_MASK
	.align		4
.L_48:
        /*0028*/ 	.byte	0x03, 0x50
        /*002a*/ 	.short	0x0000


	//----- nvinfo : EIATTR_MAXREG_COUNT
	.align		4
        /*002c*/ 	.byte	0x03, 0x1b
        /*002e*/ 	.short	0x00ff


	//----- nvinfo : EIATTR_MERCURY_ISA_VERSION
	.align		4
        /*0030*/ 	.byte	0x03, 0x5f
        /*0032*/ 	.short	0x0101


	//----- nvinfo : EIATTR_VRC_CTA_INIT_COUNT
	.align		4
        /*0034*/ 	.byte	0x02, 0x4a
	.zero		1
	.zero		1


	//----- nvinfo : EIATTR_EXIT_INSTR_OFFSETS
	.align		4
        /*0038*/ 	.byte	0x04, 0x1c
        /*003a*/ 	.short	(.L_50 - .L_49)


	//   ....[0]....
.L_49:
        /*003c*/ 	.word	0x00000ee0


	//----- nvinfo : EIATTR_CRS_STACK_SIZE
	.align		4
.L_50:
        /*0040*/ 	.byte	0x04, 0x1e
        /*0042*/ 	.short	(.L_52 - .L_51)
.L_51:
        /*0044*/ 	.word	0x00000000


	//----- nvinfo : EIATTR_CBANK_PARAM_SIZE
	.align		4
.L_52:
        /*0048*/ 	.byte	0x03, 0x19
        /*004a*/ 	.short	0x000c


	//----- nvinfo : EIATTR_PARAM_CBANK
	.align		4
        /*004c*/ 	.byte	0x04, 0x0a
        /*004e*/ 	.short	(.L_54 - .L_53)
	.align		4
.L_53:
        /*0050*/ 	.word	index@(.nv.constant0._Z12setup_kernelP17curandStateXORWOWi)
        /*0054*/ 	.short	0x0380
        /*0056*/ 	.short	0x000c


	//----- nvinfo : EIATTR_SW_WAR
	.align		4
.L_54:
        /*0058*/ 	.byte	0x04, 0x36
        /*005a*/ 	.short	(.L_56 - .L_55)
.L_55:
        /*005c*/ 	.word	0x00000008
.L_56:


//--------------------- .nv.callgraph             --------------------------
	.section	.nv.callgraph,"",@"SHT_CUDA_CALLGRAPH"
	.align	4
	.sectionentsize	8
	.align		4
        /*0000*/ 	.word	0x00000000
	.align		4
        /*0004*/ 	.word	0xffffffff
	.align		4
        /*0008*/ 	.word	0x00000000
	.align		4
        /*000c*/ 	.word	0xfffffffe
	.align		4
        /*0010*/ 	.word	0x00000000
	.align		4
        /*0014*/ 	.word	0xfffffffd
	.align		4
        /*0018*/ 	.word	0x00000000
	.align		4
        /*001c*/ 	.word	0xfffffffc


//--------------------- .nv.constant4             --------------------------
	.section	.nv.constant4,"a",@progbits
	.align	8
	.align		8
.nv.constant4:
        /*0000*/ 	.dword	precalc_xorwow_matrix
	.align		8
        /*0008*/ 	.dword	precalc_xorwow_offset_matrix
	.align		8
        /*0010*/ 	.dword	mrg32k3aM1
	.align		8
        /*0018*/ 	.dword	mrg32k3aM2
	.align		8
        /*0020*/ 	.dword	mrg32k3aM1SubSeq
	.align		8
        /*0028*/ 	.dword	mrg32k3aM2SubSeq
	.align		8
        /*0030*/ 	.dword	mrg32k3aM1Seq
	.align		8
        /*0038*/ 	.dword	mrg32k3aM2Seq


//--------------------- .nv.constant3             --------------------------
	.section	.nv.constant3,"a",@progbits
	.align	8
.nv.constant3:
	.type		__cr_lgamma_table,@object
	.size		__cr_lgamma_table,(.L_8 - __cr_lgamma_table)
__cr_lgamma_table:
        /*0000*/ 	.byte	0x00, 0x00, 0x00, 0x00, 0x00, 0x00, 0x00, 0x00, 0x00, 0x00, 0x00, 0x00, 0x00, 0x00, 0x00, 0x00
        /*0010*/ 	.byte	0xef, 0x39, 0xfa, 0xfe, 0x42, 0x2e, 0xe6, 0x3f, 0x02, 0x20, 0x2a, 0xfa, 0x0b, 0xab, 0xfc, 0x3f
        /*0020*/ 	.byte	0xf9, 0x2c, 0x92, 0x7c, 0xa7, 0x6c, 0x09, 0x40, 0xc9, 0x79, 0x44, 0x3c, 0x64, 0x26, 0x13, 0x40
        /*0030*/ 	.byte	0xca, 0x01, 0xcf, 0x3a, 0x27, 0x51, 0x1a, 0x40, 0x30, 0xcc, 0x2d, 0xf3, 0xe1, 0x0c, 0x21, 0x40
        /*0040*/ 	.byte	0x0d, 0xb7, 0xfc, 0x82, 0x8e, 0x35, 0x25, 0x40
.L_8:


//--------------------- .text._Z10dla_kernelPiS_P17curandStateXORWOWii --------------------------
	.section	.text._Z10dla_kernelPiS_P17curandStateXORWOWii,"ax",@progbits
	.align	128
        .global         _Z10dla_kernelPiS_P17curandStateXORWOWii
        .type           _Z10dla_kernelPiS_P17curandStateXORWOWii,@function
        .size           _Z10dla_kernelPiS_P17curandStateXORWOWii,(.L_x_27 - _Z10dla_kernelPiS_P17curandStateXORWOWii)
        .other          _Z10dla_kernelPiS_P17curandStateXORWOWii,@"STO_CUDA_ENTRY STV_DEFAULT"
_Z10dla_kernelPiS_P17curandStateXORWOWii:
.text._Z10dla_kernelPiS_P17curandStateXORWOWii:
[----:B------:R-:W-:Y:S01]  /*0000*/  LDC R1, c[0x0][0x37c] ;  /* 0x0000df00ff017b82 */ /* 0x000fe20000000800 */
[----:B------:R-:W0:Y:S01]  /*0010*/  LDCU UR9, c[0x0][0x398] ;  /* 0x00007300ff0977ac */ /* 0x000e220008000800 */
[----:B------:R-:W1:Y:S06]  /*0020*/  S2R R3, SR_TID.X ;  /* 0x0000000000037919 */ /* 0x000e6c0000002100 */
[----:B------:R-:W1:Y:S01]  /*0030*/  S2UR UR4, SR_CTAID.X ;  /* 0x00000000000479c3 */ /* 0x000e620000002500 */
[----:B------:R-:W2:Y:S07]  /*0040*/  LDCU.64 UR6, c[0x0][0x358] ;  /* 0x00006b00ff0677ac */ /* 0x000eae0008000a00 */
[----:B------:R-:W1:Y:S01]  /*0050*/  LDC R0, c[0x0][0x360] ;  /* 0x0000d800ff007b82 */ /* 0x000e620000000800 */
[----:B0-----:R-:W0:Y:S07]  /*0060*/  I2F.U32.RP R14, UR9 ;  /* 0x00000009000e7d06 */ /* 0x001e2e0008209000 */
[----:B------:R-:W3:Y:S08]  /*0070*/  LDC.64 R10, c[0x0][0x390] ;  /* 0x0000e400ff0a7b82 */ /* 0x000ef00000000a00 */
[----:B------:R-:W4:Y:S01]  /*0080*/  LDC.64 R8, c[0x0][0x380] ;  /* 0x0000e000ff087b82 */ /* 0x000f220000000a00 */
[----:B0-----:R-:W0:Y:S01]  /*0090*/  MUFU.RCP R14, R14 ;  /* 0x0000000e000e7308 */ /* 0x001e220000001000 */
[----:B-1----:R-:W-:Y:S01]  /*00a0*/  IMAD R3, R0, UR4, R3 ;  /* 0x0000000400037c24 */ /* 0x002fe2000f8e0203 */
[----:B------:R-:W-:Y:S01]  /*00b0*/  BSSY.RECONVERGENT B0, `(.L_x_0) ;  /* 0x0000045000007945 */ /* 0x000fe20003800200 */
[----:B------:R-:W-:-:S02]  /*00c0*/  ISETP.NE.U32.AND P0, PT, RZ, UR9, PT ;  /* 0x00000009ff007c0c */ /* 0x000fc4000bf05070 */
[----:B---3--:R-:W-:-:S05]  /*00d0*/  IMAD.WIDE R10, R3, 0x30, R10 ;  /* 0x00000030030a7825 */ /* 0x008fca00078e020a */
[----:B--2---:R-:W5:Y:S01]  /*00e0*/  LDG.E.64 R4, desc[UR6][R10.64] ;  /* 0x000000060a047981 */ /* 0x004f62000c1e1b00 */
[----:B0-----:R-:W-:-:S03]  /*00f0*/  VIADD R12, R14, 0xffffffe ;  /* 0x0ffffffe0e0c7836 */ /* 0x001fc60000000000 */
[----:B------:R-:W5:Y:S01]  /*0100*/  LDG.E.64 R6, desc[UR6][R10.64+0x8] ;  /* 0x000008060a067981 */ /* 0x000f62000c1e1b00 */
[----:B------:R0:W1:Y:S03]  /*0110*/  F2I.FTZ.U32.TRUNC.NTZ R13, R12 ;  /* 0x0000000c000d7305 */ /* 0x000066000021f000 */
[----:B------:R2:W5:Y:S01]  /*0120*/  LDG.E.64 R2, desc[UR6][R10.64+0x10] ;  /* 0x000010060a027981 */ /* 0x000562000c1e1b00 */
[----:B0-----:R-:W-:Y:S01]  /*0130*/  IMAD.MOV.U32 R12, RZ, RZ, RZ ;  /* 0x000000ffff0c7224 */ /* 0x001fe200078e00ff */
[----:B--2---:R-:W-:Y:S01]  /*0140*/  LOP3.LUT R10, RZ, UR9, RZ, 0x33, !PT ;  /* 0x00000009ff0a7c12 */ /* 0x004fe2000f8e33ff */
[----:B-1----:R-:W-:-:S04]  /*0150*/  IMAD.MOV R15, RZ, RZ, -R13 ;  /* 0x000000ffff0f7224 */ /* 0x002fc800078e0a0d */
[----:B------:R-:W-:-:S04]  /*0160*/  IMAD R15, R15, UR9, RZ ;  /* 0x000000090f0f7c24 */ /* 0x000fc8000f8e02ff */
[----:B----4-:R-:W-:-:S07]  /*0170*/  IMAD.HI.U32 R0, R13, R15, R12 ;  /* 0x0000000f0d007227 */ /* 0x010fce00078e000c */
.L_x_1:
[----:B-----5:R-:W-:Y:S01]  /*0180*/  SHF.R.U32.HI R12, RZ, 0x2, R5 ;  /* 0x00000002ff0c7819 */ /* 0x020fe20000011605 */
[----:B------:R-:W-:Y:S01]  /*0190*/  IMAD.SHL.U32 R14, R3, 0x10, RZ ;  /* 0x00000010030e7824 */ /* 0x000fe200078e00ff */
[----:B------:R-:W-:Y:S02]  /*01a0*/  SHF.R.U32.HI R11, RZ, 0x2, R6 ;  /* 0x00000002ff0b7819 */ /* 0x000fe40000011606 */
[----:B------:R-:W-:Y:S02]  /*01b0*/  LOP3.LUT R12, R12, R5, RZ, 0x3c, !PT ;  /* 0x000000050c0c7212 */ /* 0x000fe400078e3cff */
[----:B------:R-:W-:Y:S02]  /*01c0*/  LOP3.LUT R11, R11, R6, RZ, 0x3c, !PT ;  /* 0x000000060b0b7212 */ /* 0x000fe400078e3cff */
[----:B------:R-:W-:-:S04]  /*01d0*/  SHF.L.U32 R5, R12, 0x1, RZ ;  /* 0x000000010c057819 */ /* 0x000fc800000006ff */
[----:B------:R-:W-:-:S04]  /*01e0*/  LOP3.LUT R5, R3, R14, R5, 0x96, !PT ;  /* 0x0000000e03057212 */ /* 0x000fc800078e9605 */
[----:B------:R-:W-:Y:S01]  /*01f0*/  LOP3.LUT R26, R5, R12, RZ, 0x3c, !PT ;  /* 0x0000000c051a7212 */ /* 0x000fe200078e3cff */
[----:B------:R-:W-:Y:S01]  /*0200*/  IMAD.SHL.U32 R5, R11, 0x2, RZ ;  /* 0x000000020b057824 */ /* 0x000fe200078e00ff */
[----:B------:R-:W-:-:S03]  /*0210*/  SHF.R.U32.HI R12, RZ, 0x2, R7 ;  /* 0x00000002ff0c7819 */ /* 0x000fc60000011607 */
[----:B------:R-:W-:Y:S01]  /*0220*/  IMAD.SHL.U32 R6, R26, 0x10, RZ ;  /* 0x000000101a067824 */ /* 0x000fe200078e00ff */
[----:B------:R-:W-:-:S04]  /*0230*/  LOP3.LUT R12, R12, R7, RZ, 0x3c, !PT ;  /* 0x000000070c0c7212 */ /* 0x000fc800078e3cff */
[----:B------:R-:W-:Y:S01]  /*0240*/  LOP3.LUT R11, R11, R5, R6, 0x96, !PT ;  /* 0x000000050b0b7212 */ /* 0x000fe200078e9606 */
[----:B------:R-:W-:Y:S02]  /*0250*/  IMAD.SHL.U32 R7, R12, 0x2, RZ ;  /* 0x000000020c077824 */ /* 0x000fe400078e00ff */
[----:B------:R-:W-:Y:S01]  /*0260*/  IMAD.MOV.U32 R6, RZ, RZ, R3 ;  /* 0x000000ffff067224 */ /* 0x000fe200078e0003 */
[----:B------:R-:W-:-:S04]  /*0270*/  LOP3.LUT R11, R11, R26, RZ, 0x3c, !PT ;  /* 0x0000001a0b0b7212 */ /* 0x000fc800078e3cff */
[----:B------:R-:W-:Y:S02]  /*0280*/  SHF.L.U32 R5, R11, 0x4, RZ ;  /* 0x000000040b057819 */ /* 0x000fe400000006ff */
[----:B------:R-:W-:Y:S02]  /*0290*/  IADD3 R13, PT, PT, R4, 0xb0f8a, R11 ;  /* 0x000b0f8a040d7810 */ /* 0x000fe40007ffe00b */
[----:B------:R-:W-:Y:S02]  /*02a0*/  LOP3.LUT R12, R12, R7, R5, 0x96, !PT ;  /* 0x000000070c0c7212 */ /* 0x000fe400078e9605 */
[C---:B------:R-:W-:Y:S01]  /*02b0*/  IADD3 R5, PT, PT, R4.reuse, 0x587c5, R26 ;  /* 0x000587c504057810 */ /* 0x040fe20007ffe01a */
[----:B------:R-:W-:Y:S01]  /*02c0*/  VIADD R4, R4, 0x10974f ;  /* 0x0010974f04047836 */ /* 0x000fe20000000000 */
[----:B------:R-:W-:Y:S01]  /*02d0*/  LOP3.LUT R3, R12, R11, RZ, 0x3c, !PT ;  /* 0x0000000b0c037212 */ /* 0x000fe200078e3cff */
[----:B------:R-:W-:-:S04]  /*02e0*/  IMAD.HI.U32 R12, R0, R13, RZ ;  /* 0x0000000d000c7227 */ /* 0x000fc800078e00ff */
[----:B------:R-:W-:Y:S01]  /*02f0*/  IMAD.IADD R15, R3, 0x1, R4 ;  /* 0x00000001030f7824 */ /* 0x000fe200078e0204 */
[----:B------:R-:W-:Y:S01]  /*0300*/  IADD3 R16, PT, PT, -R12, RZ, RZ ;  /* 0x000000ff0c107210 */ /* 0x000fe20007ffe1ff */
[----:B------:R-:W-:-:S04]  /*0310*/  IMAD.HI.U32 R7, R0, R5, RZ ;  /* 0x0000000500077227 */ /* 0x000fc800078e00ff */
[----:B------:R-:W-:-:S04]  /*0320*/  IMAD.HI.U32 R14, R0, R15, RZ ;  /* 0x0000000f000e7227 */ /* 0x000fc800078e00ff */
[----:B------:R-:W-:Y:S02]  /*0330*/  IMAD.MOV R14, RZ, RZ, -R14 ;  /* 0x000000ffff0e7224 */ /* 0x000fe400078e0a0e */
[----:B------:R-:W-:Y:S02]  /*0340*/  IMAD R13, R16, UR9, R13 ;  /* 0x00000009100d7c24 */ /* 0x000fe4000f8e020d */
[----:B------:R-:W-:Y:S02]  /*0350*/  IMAD.MOV R12, RZ, RZ, -R7 ;  /* 0x000000ffff0c7224 */ /* 0x000fe400078e0a07 */
[----:B------:R-:W-:Y:S01]  /*0360*/  IMAD R15, R14, UR9, R15 ;  /* 0x000000090e0f7c24 */ /* 0x000fe2000f8e020f */
[----:B------:R-:W-:Y:S01]  /*0370*/  ISETP.GE.U32.AND P2, PT, R13, UR9, PT ;  /* 0x000000090d007c0c */ /* 0x000fe2000bf46070 */
[----:B------:R-:W-:-:S03]  /*0380*/  IMAD R5, R12, UR9, R5 ;  /* 0x000000090c057c24 */ /* 0x000fc6000f8e0205 */
[----:B------:R-:W-:Y:S02]  /*0390*/  ISETP.GE.U32.AND P3, PT, R15, UR9, PT ;  /* 0x000000090f007c0c */ /* 0x000fe4000bf66070 */
[----:B------:R-:W-:-:S07]  /*03a0*/  ISETP.GE.U32.AND P1, PT, R5, UR9, PT ;  /* 0x0000000905007c0c */ /* 0x000fce000bf26070 */
[----:B------:R-:W-:-:S04]  /*03b0*/  @P2 VIADD R13, R13, -UR9 ;  /* 0x800000090d0d2c36 */ /* 0x000fc80008000000 */
[----:B------:R-:W-:Y:S02]  /*03c0*/  @P3 IADD3 R15, PT, PT, R15, -UR9, RZ ;  /* 0x800000090f0f3c10 */ /* 0x000fe4000fffe0ff */
[----:B------:R-:W-:Y:S01]  /*03d0*/  @P1 VIADD R5, R5, -UR9 ;  /* 0x8000000905051c36 */ /* 0x000fe20008000000 */
[----:B------:R-:W-:Y:S02]  /*03e0*/  ISETP.GE.U32.AND P2, PT, R13, UR9, PT ;  /* 0x000000090d007c0c */ /* 0x000fe4000bf46070 */
[----:B------:R-:W-:Y:S02]  /*03f0*/  ISETP.GE.U32.AND P3, PT, R15, UR9, PT ;  /* 0x000000090f007c0c */ /* 0x000fe4000bf66070 */
[----:B------:R-:W-:-:S09]  /*0400*/  ISETP.GE.U32.AND P1, PT, R5, UR9, PT ;  /* 0x0000000905007c0c */ /* 0x000fd2000bf26070 */
[----:B------:R-:W-:Y:S02]  /*0410*/  @P2 VIADD R13, R13, -UR9 ;  /* 0x800000090d0d2c36 */ /* 0x000fe40008000000 */
[----:B------:R-:W-:Y:S02]  /*0420*/  @P3 VIADD R15, R15, -UR9 ;  /* 0x800000090f0f3c36 */ /* 0x000fe40008000000 */
[----:B------:R-:W-:Y:S02]  /*0430*/  @P1 IADD3 R5, PT, PT, R5, -UR9, RZ ;  /* 0x8000000905051c10 */ /* 0x000fe4000fffe0ff */
[C---:B------:R-:W-:Y:S02]  /*0440*/  SEL R14, R10.reuse, R13, !P0 ;  /* 0x0000000d0a0e7207 */ /* 0x040fe40004000000 */
[C---:B------:R-:W-:Y:S02]  /*0450*/  SEL R15, R10.reuse, R15, !P0 ;  /* 0x0000000f0a0f7207 */ /* 0x040fe40004000000 */
[----:B------:R-:W-:-:S03]  /*0460*/  SEL R27, R10, R5, !P0 ;  /* 0x000000050a1b7207 */ /* 0x000fc60004000000 */
[----:B------:R-:W-:-:S04]  /*0470*/  IMAD R12, R15, UR9, R14 ;  /* 0x000000090f0c7c24 */ /* 0x000fc8000f8e020e */
[----:B------:R-:W-:-:S04]  /*0480*/  IMAD R13, R12, UR9, R27 ;  /* 0x000000090c0d7c24 */ /* 0x000fc8000f8e021b */
[----:B------:R-:W-:-:S06]  /*0490*/  IMAD.WIDE R12, R13, 0x4, R8 ;  /* 0x000000040d0c7825 */ /* 0x000fcc00078e0208 */
[----:B------:R-:W2:Y:S01]  /*04a0*/  LDG.E R12, desc[UR6][R12.64] ;  /* 0x000000060c0c7981 */ /* 0x000ea2000c1e1900 */
[----:B------:R-:W-:Y:S02]  /*04b0*/  IMAD.MOV.U32 R5, RZ, RZ, R2 ;  /* 0x000000ffff057224 */ /* 0x000fe400078e0002 */
[----:B------:R-:W-:Y:S02]  /*04c0*/  IMAD.MOV.U32 R7, RZ, RZ, R26 ;  /* 0x000000ffff077224 */ /* 0x000fe400078e001a */
[----:B------:R-:W-:Y:S01]  /*04d0*/  IMAD.MOV.U32 R2, RZ, RZ, R11 ;  /* 0x000000ffff027224 */ /* 0x000fe200078e000b */
[----:B--2---:R-:W-:-:S13]  /*04e0*/  ISETP.NE.AND P1, PT, R12, RZ, PT ;  /* 0x000000ff0c00720c */ /* 0x004fda0003f25270 */
[----:B------:R-:W-:Y:S05]  /*04f0*/  @P1 BRA `(.L_x_1) ;  /* 0xfffffffc00201947 */ /* 0x000fea000383ffff */
[----:B------:R-:W-:Y:S05]  /*0500*/  BSYNC.RECONVERGENT B0 ;  /* 0x0000000000007941 */ /* 0x000fea0003800200 */
.L_x_0:
[----:B------:R-:W0:Y:S01]  /*0510*/  LDCU UR4, c[0x0][0x39c] ;  /* 0x00007380ff0477ac */ /* 0x000e220008000800 */
[----:B------:R-:W-:Y:S01]  /*0520*/  BSSY.RECONVERGENT B0, `(.L_x_2) ;  /* 0x000010e000007945 */ /* 0x000fe20003800200 */
[----:B0-----:R-:W-:-:S09]  /*0530*/  UISETP.GE.AND UP0, UPT, UR4, URZ, UPT ;  /* 0x000000ff0400728c */ /* 0x001fd2000bf06270 */
[----:B------:R-:W-:Y:S05]  /*0540*/  BRA.U !UP0, `(.L_x_3) ;  /* 0x00000011082c7547 */ /* 0x000fea000b800000 */
[----:B------:R-:W-:Y:S01]  /*0550*/  MOV R0, R6 ;  /* 0x0000000600007202 */ /* 0x000fe20000000f00 */
[----:B------:R-:W-:Y:S01]  /*0560*/  IMAD.MOV.U32 R28, RZ, RZ, RZ ;  /* 0x000000ffff1c7224 */ /* 0x000fe200078e00ff */
[----:B------:R-:W0:Y:S01]  /*0570*/  LDCU UR10, c[0x0][0x39c] ;  /* 0x00007380ff0a77ac */ /* 0x000e220008000800 */
[----:B------:R-:W-:-:S12]  /*0580*/  UIADD3 UR4, UPT, UPT, UR9, -0x2, URZ ;  /* 0xfffffffe09047890 */ /* 0x000fd8000fffe0ff */
.L_x_16:
[----:B------:R-:W1:Y:S01]  /*0590*/  LDC R29, c[0x0][0x398] ;  /* 0x0000e600ff1d7b82 */ /* 0x000e620000000800 */
[C---:B------:R-:W-:Y:S02]  /*05a0*/  ISETP.GE.AND P1, PT, R14.reuse, 0x1, PT ;  /* 0x000000010e00780c */ /* 0x040fe40003f26270 */
[----:B------:R-:W-:Y:S02]  /*05b0*/  VIMNMX R30, PT, PT, R14, UR4, PT ;  /* 0x000000040e1e7c48 */ /* 0x000fe4000bfe0100 */
[C---:B------:R-:W-:Y:S02]  /*05c0*/  ISETP.GE.AND P2, PT, R15.reuse, 0x1, PT ;  /* 0x000000010f00780c */ /* 0x040fe40003f46270 */
[----:B------:R-:W-:Y:S01]  /*05d0*/  VIMNMX R31, PT, PT, R15, UR4, PT ;  /* 0x000000040f1f7c48 */ /* 0x000fe2000bfe0100 */
[----:B------:R-:W2:Y:S01]  /*05e0*/  LDC.64 R6, c[0x0][0x380] ;  /* 0x0000e000ff067b82 */ /* 0x000ea20000000a00 */
[C---:B------:R-:W-:Y:S02]  /*05f0*/  ISETP.GE.AND P0, PT, R27.reuse, 0x1, PT ;  /* 0x000000011b00780c */ /* 0x040fe40003f06270 */
[----:B------:R-:W-:-:S02]  /*0600*/  VIMNMX R32, PT, PT, R27, UR4, PT ;  /* 0x000000041b207c48 */ /* 0x000fc4000bfe0100 */
[----:B------:R-:W-:Y:S02]  /*0610*/  SEL R30, R30, 0x1, P1 ;  /* 0x000000011e1e7807 */ /* 0x000fe40000800000 */
[----:B------:R-:W-:Y:S02]  /*0620*/  SEL R31, R31, 0x1, P2 ;  /* 0x000000011f1f7807 */ /* 0x000fe40001000000 */
[----:B------:R-:W-:Y:S01]  /*0630*/  SEL R32, R32, 0x1, P0 ;  /* 0x0000000120207807 */ /* 0x000fe20000000000 */
[----:B------:R-:W-:Y:S02]  /*0640*/  VIADD R34, R30, 0xffffffff ;  /* 0xffffffff1e227836 */ /* 0x000fe40000000000 */
[----:B------:R-:W-:Y:S01]  /*0650*/  VIADD R33, R31, 0xffffffff ;  /* 0xffffffff1f217836 */ /* 0x000fe20000000000 */
[----:B------:R-:W-:-:S03]  /*0660*/  IADD3 R27, PT, PT, R32, -0x1, RZ ;  /* 0xffffffff201b7810 */ /* 0x000fc60007ffe0ff */
[----:B-1----:R-:W-:-:S04]  /*0670*/  IMAD R24, R33, R29, R34 ;  /* 0x0000001d21187224 */ /* 0x002fc800078e0222 */
[----:B------:R-:W-:-:S04]  /*0680*/  IMAD R13, R24, R29, R27 ;  /* 0x0000001d180d7224 */ /* 0x000fc800078e021b */
[----:B--2---:R-:W-:-:S05]  /*0690*/  IMAD.WIDE R12, R13, 0x4, R6 ;  /* 0x000000040d0c7825 */ /* 0x004fca00078e0206 */
[----:B------:R-:W2:Y:S02]  /*06a0*/  LDG.E R8, desc[UR6][R12.64] ;  /* 0x000000060c087981 */ /* 0x000ea4000c1e1900 */
[----:B--2---:R-:W-:-:S13]  /*06b0*/  ISETP.NE.AND P0, PT, R8, RZ, PT ;  /* 0x000000ff0800720c */ /* 0x004fda0003f05270 */
[----:B------:R-:W-:Y:S05]  /*06c0*/  @P0 BRA `(.L_x_4) ;  /* 0x0000000c00f00947 */ /* 0x000fea0003800000 */
[----:B------:R-:W-:-:S04]  /*06d0*/  IMAD.IADD R10, R24, 0x1, R29 ;  /* 0x00000001180a7824 */ /* 0x000fc800078e021d */
[----:B------:R-:W-:-:S04]  /*06e0*/  IMAD R9, R10, R29, R27 ;  /* 0x0000001d0a097224 */ /* 0x000fc800078e021b */
[----:B------:R-:W-:-:S05]  /*06f0*/  IMAD.WIDE R8, R9, 0x4, R6 ;  /* 0x0000000409087825 */ /* 0x000fca00078e0206 */
        /* <DEDUP_REMOVED lines=33> */
[----:B------:R-:W-:-:S04]  /*0910*/  IMAD R25, R29, R24, R27 ;  /* 0x000000181d197224 */ /* 0x000fc800078e021b */
[----:B------:R-:W-:-:S05]  /*0920*/  IMAD.WIDE R24, R25, 0x4, R6 ;  /* 0x0000000419187825 */ /* 0x000fca00078e0206 */
[----:B------:R-:W2:Y:S02]  /*0930*/  LDG.E R35, desc[UR6][R24.64+0x4] ;  /* 0x0000040618237981 */ /* 0x000ea4000c1e1900 */
[----:B--2---:R-:W-:-:S13]  /*0940*/  ISETP.NE.AND P0, PT, R35, RZ, PT ;  /* 0x000000ff2300720c */ /* 0x004fda0003f05270 */
[----:B------:R-:W-:Y:S05]  /*0950*/  @P0 BRA `(.L_x_4) ;  /* 0x0000000c004c0947 */ /* 0x000fea0003800000 */
        /* <DEDUP_REMOVED lines=51> */
[----:B------:R-:W-:Y:S01]  /*0c90*/  IMAD.MOV.U32 R7, RZ, RZ, R5 ;  /* 0x000000ffff077224 */ /* 0x000fe200078e0005 */
[----:B------:R-:W-:Y:S01]  /*0ca0*/  MOV R5, R0 ;  /* 0x0000000000057202 */ /* 0x000fe20000000f00 */
[----:B------:R-:W-:Y:S01]  /*0cb0*/  IMAD.MOV.U32 R0, RZ, RZ, R26 ;  /* 0x000000ffff007224 */ /* 0x000fe200078e001a */
[----:B------:R-:W-:Y:S01]  /*0cc0*/  BSSY.RECONVERGENT B1, `(.L_x_5) ;  /* 0x0000090000017945 */ /* 0x000fe20003800200 */
[----:B------:R-:W-:Y:S01]  /*0cd0*/  IMAD.MOV.U32 R26, RZ, RZ, R2 ;  /* 0x000000ffff1a7224 */ /* 0x000fe200078e0002 */
[----:B------:R-:W-:Y:S01]  /*0ce0*/  SHF.R.U32.HI R6, RZ, 0x2, R7 ;  /* 0x00000002ff067819 */ /* 0x000fe20000011607 */
[----:B------:R-:W-:Y:S02]  /*0cf0*/  IMAD.MOV.U32 R2, RZ, RZ, R3 ;  /* 0x000000ffff027224 */ /* 0x000fe400078e0003 */
[----:B------:R-:W-:Y:S01]  /*0d00*/  VIADD R4, R4, 0x587c5 ;  /* 0x000587c504047836 */ /* 0x000fe20000000000 */
[----:B------:R-:W-:Y:S01]  /*0d10*/  LOP3.LUT R6, R6, R7, RZ, 0x3c, !PT ;  /* 0x0000000706067212 */ /* 0x000fe200078e3cff */
[----:B------:R-:W-:-:S02]  /*0d20*/  IMAD.SHL.U32 R3, R2, 0x10, RZ ;  /* 0x0000001002037824 */ /* 0x000fc400078e00ff */
[----:B------:R-:W-:Y:S01]  /*0d30*/  VIADD R8, R31, 0x1 ;  /* 0x000000011f087836 */ /* 0x000fe20000000000 */
[----:B------:R-:W-:-:S04]  /*0d40*/  SHF.L.U32 R7, R6, 0x1, RZ ;  /* 0x0000000106077819 */ /* 0x000fc800000006ff */
[----:B------:R-:W-:-:S04]  /*0d50*/  LOP3.LUT R3, R2, R3, R7, 0x96, !PT ;  /* 0x0000000302037212 */ /* 0x000fc800078e9607 */
[----:B------:R-:W-:-:S05]  /*0d60*/  LOP3.LUT R3, R3, R6, RZ, 0x3c, !PT ;  /* 0x0000000603037212 */ /* 0x000fca00078e3cff */
[----:B------:R-:W-:-:S04]  /*0d70*/  IMAD.IADD R6, R3, 0x1, R4 ;  /* 0x0000000103067824 */ /* 0x000fc800078e0204 */
[----:B------:R-:W-:-:S05]  /*0d80*/  IMAD.HI.U32 R7, R6, 0x4ec4ec4f, RZ ;  /* 0x4ec4ec4f06077827 */ /* 0x000fca00078e00ff */
[----:B------:R-:W-:-:S05]  /*0d90*/  SHF.R.U32.HI R7, RZ, 0x3, R7 ;  /* 0x00000003ff077819 */ /* 0x000fca0000011607 */
[----:B------:R-:W-:Y:S01]  /*0da0*/  IMAD R9, R7, -0x1a, R6 ;  /* 0xffffffe607097824 */ /* 0x000fe200078e0206 */
[----:B------:R-:W-:Y:S01]  /*0db0*/  IADD3 R6, PT, PT, R32, 0x1, RZ ;  /* 0x0000000120067810 */ /* 0x000fe20007ffe0ff */
[----:B------:R-:W-:-:S03]  /*0dc0*/  VIADD R7, R30, 0x1 ;  /* 0x000000011e077836 */ /* 0x000fc60000000000 */
[----:B------:R-:W-:-:S13]  /*0dd0*/  ISETP.GT.AND P0, PT, R9, 0xc, PT ;  /* 0x0000000c0900780c */ /* 0x000fda0003f04270 */
[----:B------:R-:W-:Y:S05]  /*0de0*/  @P0 BRA `(.L_x_6) ;  /* 0x0000000000ec0947 */ /* 0x000fea0003800000 */
[----:B------:R-:W-:-:S13]  /*0df0*/  ISETP.GT.AND P0, PT, R9, 0x5, PT ;  /* 0x000000050900780c */ /* 0x000fda0003f04270 */
[----:B------:R-:W-:Y:S05]  /*0e00*/  @P0 BRA `(.L_x_7) ;  /* 0x0000000000600947 */ /* 0x000fea0003800000 */
[----:B------:R-:W-:-:S13]  /*0e10*/  ISETP.GT.AND P0, PT, R9, 0x2, PT ;  /* 0x000000020900780c */ /* 0x000fda0003f04270 */
[----:B------:R-:W-:Y:S05]  /*0e20*/  @P0 BRA `(.L_x_8) ;  /* 0x00000000002c0947 */ /* 0x000fea0003800000 */
[----:B------:R-:W-:Y:S01]  /*0e30*/  ISETP.NE.AND P0, PT, R9, RZ, PT ;  /* 0x000000ff0900720c */ /* 0x000fe20003f05270 */
[----:B------:R-:W-:Y:S01]  /*0e40*/  IMAD.MOV.U32 R15, RZ, RZ, R33 ;  /* 0x000000ffff0f7224 */ /* 0x000fe200078e0021 */
[----:B------:R-:W-:-:S11]  /*0e50*/  MOV R14, R34 ;  /* 0x00000022000e7202 */ /* 0x000fd60000000f00 */
[----:B------:R-:W-:Y:S05]  /*0e60*/  @!P0 BRA `(.L_x_9) ;  /* 0x0000000400d48947 */ /* 0x000fea0003800000 */
[----:B------:R-:W-:Y:S01]  /*0e70*/  ISETP.NE.AND P0, PT, R9, 0x1, PT ;  /* 0x000000010900780c */ /* 0x000fe20003f05270 */
[----:B------:R-:W-:Y:S02]  /*0e80*/  IMAD.MOV.U32 R15, RZ, RZ, R31 ;  /* 0x000000ffff0f7224 */ /* 0x000fe400078e001f */
[----:B------:R-:W-:-:S10]  /*0e90*/  IMAD.MOV.U32 R14, RZ, RZ, R34 ;  /* 0x000000ffff0e7224 */ /* 0x000fd400078e0022 */
[----:B------:R-:W-:Y:S05]  /*0ea0*/  @!P0 BRA `(.L_x_9) ;  /* 0x0000000400c48947 */ /* 0x000fea0003800000 */
[----:B------:R-:W-:Y:S01]  /*0eb0*/  IMAD.MOV.U32 R14, RZ, RZ, R34 ;  /* 0x000000ffff0e7224 */ /* 0x000fe200078e0022 */
[----:B------:R-:W-:Y:S01]  /*0ec0*/  MOV R15, R8 ;  /* 0x00000008000f7202 */ /* 0x000fe20000000f00 */
[----:B------:R-:W-:Y:S06]  /*0ed0*/  BRA `(.L_x_9) ;  /* 0x0000000400b87947 */ /* 0x000fec0003800000 */
.L_x_8:
[----:B------:R-:W-:Y:S01]  /*0ee0*/  ISETP.NE.AND P0, PT, R9, 0x3, PT ;  /* 0x000000030900780c */ /* 0x000fe20003f05270 */
[----:B------:R-:W-:Y:S02]  /*0ef0*/  IMAD.MOV.U32 R15, RZ, RZ, R33 ;  /* 0x000000ffff0f7224 */ /* 0x000fe400078e0021 */
[----:B------:R-:W-:-:S10]  /*0f00*/  IMAD.MOV.U32 R14, RZ, RZ, R30 ;  /* 0x000000ffff0e7224 */ /* 0x000fd400078e001e */
[----:B------:R-:W-:Y:S05]  /*0f10*/  @!P0 BRA `(.L_x_9) ;  /* 0x0000000400a88947 */ /* 0x000fea0003800000 */
[----:B------:R-:W-:Y:S01]  /*0f20*/  ISETP.NE.AND P0, PT, R9, 0x4, PT ;  /* 0x000000040900780c */ /* 0x000fe20003f05270 */
[----:B------:R-:W-:Y:S01]  /*0f30*/  IMAD.MOV.U32 R15, RZ, RZ, R31 ;  /* 0x000000ffff0f7224 */ /* 0x000fe200078e001f */
[----:B------:R-:W-:-:S11]  /*0f40*/  MOV R14, R30 ;  /* 0x0000001e000e7202 */ /* 0x000fd60000000f00 */
[----:B------:R-:W-:Y:S05]  /*0f50*/  @!P0 BRA `(.L_x_9) ;  /* 0x0000000400988947 */ /* 0x000fea0003800000 */
[----:B------:R-:W-:Y:S02]  /*0f60*/  IMAD.MOV.U32 R14, RZ, RZ, R30 ;  /* 0x000000ffff0e7224 */ /* 0x000fe400078e001e */
[----:B------:R-:W-:Y:S01]  /*0f70*/  IMAD.MOV.U32 R15, RZ, RZ, R8 ;  /* 0x000000ffff0f7224 */ /* 0x000fe200078e0008 */
[----:B------:R-:W-:Y:S06]  /*0f80*/  BRA `(.L_x_9) ;  /* 0x00000004008c7947 */ /* 0x000fec0003800000 */
.L_x_7:
[----:B------:R-:W-:-:S13]  /*0f90*/  ISETP.GT.AND P0, PT, R9, 0x8, PT ;  /* 0x000000080900780c */ /* 0x000fda0003f04270 */
[----:B------:R-:W-:Y:S05]  /*0fa0*/  @P0 BRA `(.L_x_10) ;  /* 0x00000000002c0947 */ /* 0x000fea0003800000 */
[----:B------:R-:W-:Y:S01]  /*0fb0*/  ISETP.NE.AND P0, PT, R9, 0x6, PT ;  /* 0x000000060900780c */ /* 0x000fe20003f05270 */
        /* <DEDUP_REMOVED lines=10> */
.L_x_10:
[----:B------:R-:W-:-:S13]  /*1060*/  ISETP.GT.AND P0, PT, R9, 0xa, PT ;  /* 0x0000000a0900780c */ /* 0x000fda0003f04270 */
[----:B------:R-:W-:Y:S05]  /*1070*/  @P0 BRA `(.L_x_11) ;  /* 0x0000000000240947 */ /* 0x000fea0003800000 */
[----:B------:R-:W-:Y:S01]  /*1080*/  ISETP.NE.AND P0, PT, R9, 0x9, PT ;  /* 0x000000090900780c */ /* 0x000fe20003f05270 */
[----:B------:R-:W-:Y:S02]  /*1090*/  IMAD.MOV.U32 R15, RZ, RZ, R33 ;  /* 0x000000ffff0f7224 */ /* 0x000fe400078e0021 */
[----:B------:R-:W-:Y:S02]  /*10a0*/  IMAD.MOV.U32 R27, RZ, RZ, R32 ;  /* 0x000000ffff1b7224 */ /* 0x000fe400078e0020 */
[----:B------:R-:W-:-:S08]  /*10b0*/  IMAD.MOV.U32 R14, RZ, RZ, R34 ;  /* 0x000000ffff0e7224 */ /* 0x000fd000078e0022 */
[----:B------:R-:W-:Y:S05]  /*10c0*/  @!P0 BRA `(.L_x_9) ;  /* 0x00000004003c8947 */ /* 0x000fea0003800000 */
[----:B------:R-:W-:Y:S01]  /*10d0*/  MOV R27, R32 ;  /* 0x00000020001b7202 */ /* 0x000fe20000000f00 */
[----:B------:R-:W-:Y:S02]  /*10e0*/  IMAD.MOV.U32 R14, RZ, RZ, R34 ;  /* 0x000000ffff0e7224 */ /* 0x000fe400078e0022 */
[----:B------:R-:W-:Y:S01]  /*10f0*/  IMAD.MOV.U32 R15, RZ, RZ, R31 ;  /* 0x000000ffff0f7224 */ /* 0x000fe200078e001f */
[----:B------:R-:W-:Y:S06]  /*1100*/  BRA `(.L_x_9) ;  /* 0x00000004002c7947 */ /* 0x000fec0003800000 */
.L_x_11:
[----:B------:R-:W-:Y:S01]  /*1110*/  ISETP.NE.AND P0, PT, R9, 0xb, PT ;  /* 0x0000000b0900780c */ /* 0x000fe20003f05270 */
[----:B------:R-:W-:Y:S01]  /*1120*/  IMAD.MOV.U32 R14, RZ, RZ, R34 ;  /* 0x000000ffff0e7224 */ /* 0x000fe200078e0022 */
[----:B------:R-:W-:Y:S01]  /*1130*/  MOV R15, R8 ;  /* 0x00000008000f7202 */ /* 0x000fe20000000f00 */
[----:B------:R-:W-:-:S10]  /*1140*/  IMAD.MOV.U32 R27, RZ, RZ, R32 ;  /* 0x000000ffff1b7224 */ /* 0x000fd400078e0020 */
[----:B------:R-:W-:Y:S05]  /*1150*/  @!P0 BRA `(.L_x_9) ;  /* 0x0000000400188947 */ /* 0x000fea0003800000 */
[----:B------:R-:W-:Y:S01]  /*1160*/  IMAD.MOV.U32 R27, RZ, RZ, R32 ;  /* 0x000000ffff1b7224 */ /* 0x000fe200078e0020 */
[----:B------:R-:W-:Y:S01]  /*1170*/  MOV R15, R33 ;  /* 0x00000021000f7202 */ /* 0x000fe20000000f00 */
[----:B------:R-:W-:Y:S01]  /*1180*/  IMAD.MOV.U32 R14, RZ, RZ, R30 ;  /* 0x000000ffff0e7224 */ /* 0x000fe200078e001e */
[----:B------:R-:W-:Y:S06]  /*1190*/  BRA `(.L_x_9) ;  /* 0x0000000400087947 */ /* 0x000fec0003800000 */
.L_x_6:
[----:B------:R-:W-:-:S13]  /*11a0*/  ISETP.GT.AND P0, PT, R9, 0x12, PT ;  /* 0x000000120900780c */ /* 0x000fda0003f04270 */
[----:B------:R-:W-:Y:S05]  /*11b0*/  @P0 BRA `(.L_x_12) ;  /* 0x0000000000780947 */ /* 0x000fea0003800000 */
[----:B------:R-:W-:-:S13]  /*11c0*/  ISETP.GT.AND P0, PT, R9, 0xf, PT ;  /* 0x0000000f0900780c */ /* 0x000fda0003f04270 */
[----:B------:R-:W-:Y:S05]  /*11d0*/  @P0 BRA `(.L_x_13) ;  /* 0x0000000000380947 */ /* 0x000fea0003800000 */
[----:B------:R-:W-:Y:S01]  /*11e0*/  ISETP.NE.AND P0, PT, R9, 0xd, PT ;  /* 0x0000000d0900780c */ /* 0x000fe20003f05270 */
[----:B------:R-:W-:Y:S02]  /*11f0*/  IMAD.MOV.U32 R27, RZ, RZ, R32 ;  /* 0x000000ffff1b7224 */ /* 0x000fe400078e0020 */
[----:B------:R-:W-:Y:S02]  /*1200*/  IMAD.MOV.U32 R14, RZ, RZ, R30 ;  /* 0x000000ffff0e7224 */ /* 0x000fe400078e001e */
[----:B------:R-:W-:-:S08]  /*1210*/  IMAD.MOV.U32 R15, RZ, RZ, R8 ;  /* 0x000000ffff0f7224 */ /* 0x000fd000078e0008 */
[----:B------:R-:W-:Y:S05]  /*1220*/  @!P0 BRA `(.L_x_9) ;  /* 0x0000000000e48947 */ /* 0x000fea0003800000 */
        /* <DEDUP_REMOVED lines=9> */
.L_x_13:
[----:B------:R-:W-:Y:S01]  /*12c0*/  ISETP.NE.AND P0, PT, R9, 0x10, PT ;  /* 0x000000100900780c */ /* 0x000fe20003f05270 */
[----:B------:R-:W-:Y:S01]  /*12d0*/  IMAD.MOV.U32 R14, RZ, RZ, R34 ;  /* 0x000000ffff0e7224 */ /* 0x000fe200078e0022 */
[----:B------:R-:W-:Y:S01]  /*12e0*/  MOV R27, R6 ;  /* 0x00000006001b7202 */ /* 0x000fe20000000f00 */
[----:B------:R-:W-:-:S10]  /*12f0*/  IMAD.MOV.U32 R15, RZ, RZ, R8 ;  /* 0x000000ffff0f7224 */ /* 0x000fd400078e0008 */
[----:B------:R-:W-:Y:S05]  /*1300*/  @!P0 BRA `(.L_x_9) ;  /* 0x0000000000ac8947 */ /* 0x000fea0003800000 */
        /* <DEDUP_REMOVED lines=9> */
.L_x_12:
[----:B------:R-:W-:-:S13]  /*13a0*/  ISETP.GT.AND P0, PT, R9, 0x15, PT ;  /* 0x000000150900780c */ /* 0x000fda0003f04270 */
[----:B------:R-:W-:Y:S05]  /*13b0*/  @P0 BRA `(.L_x_14) ;  /* 0x0000000000380947 */ /* 0x000fea0003800000 */
[----:B------:R-:W-:Y:S01]  /*13c0*/  ISETP.NE.AND P0, PT, R9, 0x13, PT ;  /* 0x000000130900780c */ /* 0x000fe20003f05270 */
[----:B------:R-:W-:Y:S01]  /*13d0*/  IMAD.MOV.U32 R14, RZ, RZ, R30 ;  /* 0x000000ffff0e7224 */ /* 0x000fe200078e001e */
[----:B------:R-:W-:Y:S01]  /*13e0*/  MOV R15, R8 ;  /* 0x00000008000f7202 */ /* 0x000fe20000000f00 */
[----:B------:R-:W-:-:S10]  /*13f0*/  IMAD.MOV.U32 R27, RZ, RZ, R6 ;  /* 0x000000ffff1b7224 */ /* 0x000fd400078e0006 */
[----:B------:R-:W-:Y:S05]  /*1400*/  @!P0 BRA `(.L_x_9) ;  /* 0x00000000006c8947 */ /* 0x000fea0003800000 */
[----:B------:R-:W-:Y:S01]  /*1410*/  ISETP.NE.AND P0, PT, R9, 0x14, PT ;  /* 0x000000140900780c */ /* 0x000fe20003f05270 */
[----:B------:R-:W-:Y:S01]  /*1420*/  IMAD.MOV.U32 R15, RZ, RZ, R33 ;  /* 0x000000ffff0f7224 */ /* 0x000fe200078e0021 */
[----:B------:R-:W-:Y:S01]  /*1430*/  MOV R14, R7 ;  /* 0x00000007000e7202 */ /* 0x000fe20000000f00 */
[----:B------:R-:W-:-:S10]  /*1440*/  IMAD.MOV.U32 R27, RZ, RZ, R6 ;  /* 0x000000ffff1b7224 */ /* 0x000fd400078e0006 */
[----:B------:R-:W-:Y:S05]  /*1450*/  @!P0 BRA `(.L_x_9) ;  /* 0x0000000000588947 */ /* 0x000fea0003800000 */
[----:B------:R-:W-:Y:S02]  /*1460*/  IMAD.MOV.U32 R27, RZ, RZ, R6 ;  /* 0x000000ffff1b7224 */ /* 0x000fe400078e0006 */
[----:B------:R-:W-:Y:S02]  /*1470*/  IMAD.MOV.U32 R14, RZ, RZ, R7 ;  /* 0x000000ffff0e7224 */ /* 0x000fe400078e0007 */
[----:B------:R-:W-:Y:S01]  /*1480*/  IMAD.MOV.U32 R15, RZ, RZ, R31 ;  /* 0x000000ffff0f7224 */ /* 0x000fe200078e001f */
[----:B------:R-:W-:Y:S06]  /*1490*/  BRA `(.L_x_9) ;  /* 0x0000000000487947 */ /* 0x000fec0003800000 */
.L_x_14:
[----:B------:R-:W-:-:S13]  /*14a0*/  ISETP.GT.AND P0, PT, R9, 0x17, PT ;  /* 0x000000170900780c */ /* 0x000fda0003f04270 */
[----:B------:R-:W-:Y:S05]  /*14b0*/  @P0 BRA `(.L_x_15) ;  /* 0x0000000000240947 */ /* 0x000fea0003800000 */
        /* <DEDUP_REMOVED lines=9> */
.L_x_15:
[----:B------:R-:W-:Y:S01]  /*1550*/  ISETP.NE.AND P0, PT, R9, 0x18, PT ;  /* 0x000000180900780c */ /* 0x000fe20003f05270 */
[----:B------:R-:W-:Y:S01]  /*1560*/  IMAD.MOV.U32 R27, RZ, RZ, R32 ;  /* 0x000000ffff1b7224 */ /* 0x000fe200078e0020 */
[----:B------:R-:W-:Y:S01]  /*1570*/  MOV R15, R31 ;  /* 0x0000001f000f7202 */ /* 0x000fe20000000f00 */
[----:B------:R-:W-:-:S10]  /*1580*/  IMAD.MOV.U32 R14, RZ, RZ, R7 ;  /* 0x000000ffff0e7224 */ /* 0x000fd400078e0007 */
[----:B------:R-:W-:Y:S02]  /*1590*/  @P0 IMAD.MOV.U32 R27, RZ, RZ, R32 ;  /* 0x000000ffff1b0224 */ /* 0x000fe400078e0020 */
[----:B------:R-:W-:Y:S02]  /*15a0*/  @P0 IMAD.MOV.U32 R14, RZ, RZ, R7 ;  /* 0x000000ffff0e0224 */ /* 0x000fe400078e0007 */
[----:B------:R-:W-:-:S07]  /*15b0*/  @P0 IMAD.MOV.U32 R15, RZ, RZ, R8 ;  /* 0x000000ffff0f0224 */ /* 0x000fce00078e0008 */
.L_x_9:
[----:B0-----:R-:W-:Y:S05]  /*15c0*/  BSYNC.RECONVERGENT B1 ;  /* 0x0000000000017941 */ /* 0x001fea0003800200 */
.L_x_5:
[C---:B------:R-:W-:Y:S02]  /*15d0*/  ISETP.NE.AND P0, PT, R28.reuse, UR10, PT ;  /* 0x0000000a1c007c0c */ /* 0x040fe4000bf05270 */
[----:B------:R-:W-:-:S11]  /*15e0*/  IADD3 R28, PT, PT, R28, 0x1, RZ ;  /* 0x000000011c1c7810 */ /* 0x000fd60007ffe0ff */
[----:B------:R-:W-:Y:S05]  /*15f0*/  @P0 BRA `(.L_x_16) ;  /* 0xffffffec00e40947 */ /* 0x000fea000383ffff */
.L_x_3:
[----:B------:R-:W-:Y:S05]  /*1600*/  BSYNC.RECONVERGENT B0 ;  /* 0x0000000000007941 */ /* 0x000fea0003800200 */
.L_x_2:
[----:B------:R-:W0:Y:S01]  /*1610*/  S2R R0, SR_LANEID ;  /* 0x0000000000007919 */ /* 0x000e220000000000 */
[----:B------:R-:W1:Y:S01]  /*1620*/  LDC.64 R2, c[0x0][0x388] ;  /* 0x0000e200ff027b82 */ /* 0x000e620000000a00 */
[----:B------:R-:W-:Y:S02]  /*1630*/  VOTEU.ANY UR5, UPT, PT ;  /* 0x0000000000057886 */ /* 0x000fe400038e0100 */
[----:B------:R-:W-:Y:S02]  /*1640*/  UFLO.U32 UR8, UR5 ;  /* 0x00000005000872bd */ /* 0x000fe400080e0000 */
[----:B------:R-:W1:Y:S04]  /*1650*/  POPC R5, UR5 ;  /* 0x0000000500057d09 */ /* 0x000e680008000000 */
[----:B0-----:R-:W-:-:S13]  /*1660*/  ISETP.EQ.U32.AND P0, PT, R0, UR8, PT ;  /* 0x0000000800007c0c */ /* 0x001fda000bf02070 */
[----:B-1----:R-:W-:Y:S01]  /*1670*/  @P0 REDG.E.ADD.STRONG.GPU desc[UR6][R2.64], R5 ;  /* 0x000000050200098e */ /* 0x002fe2000c12e106 */
[----:B------:R-:W-:Y:S05]  /*1680*/  EXIT ;  /* 0x000000000000794d */ /* 0x000fea0003800000 */
.L_x_4:
[-C--:B------:R-:W-:Y:S02]  /*1690*/  IMAD R30, R31, R29.reuse, R30 ;  /* 0x0000001d1f1e7224 */ /* 0x080fe400078e021e */
[----:B------:R-:W-:Y:S02]  /*16a0*/  IMAD.MOV.U32 R3, RZ, RZ, 0x1 ;  /* 0x00000001ff037424 */ /* 0x000fe400078e00ff */
[----:B------:R-:W-:-:S04]  /*16b0*/  IMAD R29, R30, R29, R32 ;  /* 0x0000001d1e1d7224 */ /* 0x000fc800078e0220 */
[----:B------:R-:W-:-:S05]  /*16c0*/  IMAD.WIDE R6, R29, 0x4, R6 ;  /* 0x000000041d067825 */ /* 0x000fca00078e0206 */
[----:B------:R-:W-:Y:S01]  /*16d0*/  REDG.E.ADD.STRONG.GPU desc[UR6][R6.64], R3 ;  /* 0x000000030600798e */ /* 0x000fe2000c12e106 */
[----:B0-----:R-:W-:Y:S05]  /*16e0*/  EXIT ;  /* 0x000000000000794d */ /* 0x001fea0003800000 */
.L_x_17:
[----:B------:R-:W-:-:S00]  /*16f0*/  BRA `(.L_x_17) ;  /* 0xfffffffc00fc7947 */ /* 0x000fc0000383ffff */
[----:B------:R-:W-:-:S00]  /*1700*/  NOP ;  /* 0x0000000000007918 */ /* 0x000fc00000000000 */
[----:B------:R-:W-:-:S00]  /*1710*/  NOP ;  /* 0x0000000000007918 */ /* 0x000fc00000000000 */
[----:B------:R-:W-:-:S00]  /*1720*/  NOP ;  /* 0x0000000000007918 */ /* 0x000fc00000000000 */
[----:B------:R-:W-:-:S00]  /*1730*/  NOP ;  /* 0x0000000000007918 */ /* 0x000fc00000000000 */
[----:B------:R-:W-:-:S00]  /*1740*/  NOP ;  /* 0x0000000000007918 */ /* 0x000fc00000000000 */
[----:B------:R-:W-:-:S00]  /*1750*/  NOP ;  /* 0x0000000000007918 */ /* 0x000fc00000000000 */
[----:B------:R-:W-:-:S00]  /*1760*/  NOP ;  /* 0x0000000000007918 */ /* 0x000fc00000000000 */
[----:B------:R-:W-:-:S00]  /*1770*/  NOP ;  /* 0x0000000000007918 */ /* 0x000fc00000000000 */
.L_x_27:


//--------------------- .text._Z12setup_kernelP17curandStateXORWOWi --------------------------
	.section	.text._Z12setup_kernelP17curandStateXORWOWi,"ax",@progbits
	.align	128
        .global         _Z12setup_kernelP17curandStateXORWOWi
        .type           _Z12setup_kernelP17curandStateXORWOWi,@function
        .size           _Z12setup_kernelP17curandStateXORWOWi,(.L_x_28 - _Z12setup_kernelP17curandStateXORWOWi)
        .other          _Z12setup_kernelP17curandStateXORWOWi,@"STO_CUDA_ENTRY STV_DEFAULT"
_Z12setup_kernelP17curandStateXORWOWi:
.text._Z12setup_kernelP17curandStateXORWOWi:
[----:B------:R-:W-:Y:S01]  /*0000*/  LDC R1, c[0x0][0x37c] ;  /* 0x0000df00ff017b82 */ /* 0x000fe20000000800 */
[----:B------:R-:W0:Y:S07]  /*0010*/  S2R R13, SR_TID.X ;  /* 0x00000000000d7919 */ /* 0x000e2e0000002100 */
[----:B------:R-:W1:Y:S01]  /*0020*/  LDC R3, c[0x0][0x388] ;  /* 0x0000e200ff037b82 */ /* 0x000e620000000800 */
[----:B------:R-:W2:Y:S01]  /*0030*/  LDCU.64 UR4, c[0x0][0x358] ;  /* 0x00006b00ff0477ac */ /* 0x000ea20008000a00 */
[----:B------:R-:W-:Y:S06]  /*0040*/  BSSY.RECONVERGENT B0, `(.L_x_18) ;  /* 0x00000e6000007945 */ /* 0x000fec0003800200 */
[----:B------:R-:W0:Y:S08]  /*0050*/  S2UR UR6, SR_CTAID.X ;  /* 0x00000000000679c3 */ /* 0x000e300000002500 */
[----:B------:R-:W0:Y:S08]  /*0060*/  LDC R2, c[0x0][0x360] ;  /* 0x0000d800ff027b82 */ /* 0x000e300000000800 */
[----:B------:R-:W3:Y:S01]  /*0070*/  LDC.64 R6, c[0x0][0x380] ;  /* 0x0000e000ff067b82 */ /* 0x000ee20000000a00 */
[----:B-1----:R-:W-:-:S02]  /*0080*/  LOP3.LUT R0, R3, 0xaad26b49, RZ, 0x3c, !PT ;  /* 0xaad26b4903007812 */ /* 0x002fc400078e3cff */
[----:B------:R-:W-:Y:S01]  /*0090*/  ISETP.GT.AND P0, PT, R3, -0x1, PT ;  /* 0xffffffff0300780c */ /* 0x000fe20003f04270 */
[----:B------:R-:W-:Y:S02]  /*00a0*/  IMAD.MOV.U32 R3, RZ, RZ, -0x266e14b1 ;  /* 0xd991eb4fff037424 */ /* 0x000fe400078e00ff */
[----:B------:R-:W-:-:S03]  /*00b0*/  IMAD R0, R0, 0x4182bed5, RZ ;  /* 0x4182bed500007824 */ /* 0x000fc600078e02ff */
[----:B------:R-:W-:Y:S01]  /*00c0*/  SEL R3, R3, 0x8bf16996, P0 ;  /* 0x8bf1699603037807 */ /* 0x000fe20000000000 */
[C---:B------:R-:W-:Y:S01]  /*00d0*/  VIADD R5, R0.reuse, 0x75bcd15 ;  /* 0x075bcd1500057836 */ /* 0x040fe20000000000 */
[C---:B------:R-:W-:Y:S01]  /*00e0*/  LOP3.LUT R8, R0.reuse, 0x159a55e5, RZ, 0x3c, !PT ;  /* 0x159a55e500087812 */ /* 0x040fe200078e3cff */
[----:B------:R-:W-:Y:S01]  /*00f0*/  VIADD R11, R0, 0x583f19 ;  /* 0x00583f19000b7836 */ /* 0x000fe20000000000 */
[C---:B------:R-:W-:Y:S01]  /*0100*/  IADD3 R4, PT, PT, R3.reuse, 0x64f0c9, R0 ;  /* 0x0064f0c903047810 */ /* 0x040fe20007ffe000 */
[C---:B------:R-:W-:Y:S01]  /*0110*/  VIADD R9, R3.reuse, 0x1f123bb5 ;  /* 0x1f123bb503097836 */ /* 0x040fe20000000000 */
[----:B------:R-:W-:Y:S01]  /*0120*/  LOP3.LUT R10, R3, 0x5491333, RZ, 0x3c, !PT ;  /* 0x05491333030a7812 */ /* 0x000fe200078e3cff */
[----:B0-----:R-:W-:-:S05]  /*0130*/  IMAD R13, R2, UR6, R13 ;  /* 0x00000006020d7c24 */ /* 0x001fca000f8e020d */
[C---:B------:R-:W-:Y:S01]  /*0140*/  ISETP.NE.AND P0, PT, R13.reuse, RZ, PT ;  /* 0x000000ff0d00720c */ /* 0x040fe20003f05270 */
[----:B---3--:R-:W-:-:S05]  /*0150*/  IMAD.WIDE R6, R13, 0x30, R6 ;  /* 0x000000300d067825 */ /* 0x008fca00078e0206 */
[----:B--2---:R0:W-:Y:S04]  /*0160*/  STG.E.64 desc[UR4][R6.64], R4 ;  /* 0x0000000406007986 */ /* 0x0041e8000c101b04 */
[----:B------:R0:W-:Y:S04]  /*0170*/  STG.E.64 desc[UR4][R6.64+0x8], R8 ;  /* 0x0000080806007986 */ /* 0x0001e8000c101b04 */
[----:B------:R0:W-:Y:S01]  /*0180*/  STG.E.64 desc[UR4][R6.64+0x10], R10 ;  /* 0x0000100a06007986 */ /* 0x0001e2000c101b04 */
[----:B------:R-:W-:Y:S05]  /*0190*/  @!P0 BRA `(.L_x_19) ;  /* 0x0000000c00408947 */ /* 0x000fea0003800000 */
[----:B------:R-:W-:Y:S01]  /*01a0*/  SHF.R.S32.HI R0, RZ, 0x1f, R13 ;  /* 0x0000001fff007819 */ /* 0x000fe2000001140d */
[----:B------:R-:W-:-:S07]  /*01b0*/  IMAD.MOV.U32 R12, RZ, RZ, RZ ;  /* 0x000000ffff0c7224 */ /* 0x000fce00078e00ff */
.L_x_25:
[----:B-1----:R-:W-:Y:S01]  /*01c0*/  LOP3.LUT R2, R13, 0x3, RZ, 0xc0, !PT ;  /* 0x000000030d027812 */ /* 0x002fe200078ec0ff */
[----:B------:R-:W-:Y:S03]  /*01d0*/  BSSY.RECONVERGENT B1, `(.L_x_20) ;  /* 0x00000c6000017945 */ /* 0x000fe60003800200 */
[----:B------:R-:W-:-:S04]  /*01e0*/  ISETP.NE.U32.AND P0, PT, R2, RZ, PT ;  /* 0x000000ff0200720c */ /* 0x000fc80003f05070 */
[----:B------:R-:W-:-:S13]  /*01f0*/  ISETP.NE.AND.EX P0, PT, RZ, RZ, PT, P0 ;  /* 0x000000ffff00720c */ /* 0x000fda0003f05300 */
[----:B------:R-:W-:Y:S05]  /*0200*/  @!P0 BRA `(.L_x_21) ;  /* 0x0000000c00088947 */ /* 0x000fea0003800000 */
[----:B0-----:R-:W0:Y:S01]  /*0210*/  LDC.64 R8, c[0x4][RZ] ;  /* 0x01000000ff087b82 */ /* 0x001e220000000a00 */
[----:B------:R-:W-:Y:S02]  /*0220*/  IMAD.MOV.U32 R14, RZ, RZ, RZ ;  /* 0x000000ffff0e7224 */ /* 0x000fe400078e00ff */
[----:B0-----:R-:W-:-:S07]  /*0230*/  IMAD.WIDE.U32 R8, R12, 0xc80, R8 ;  /* 0x00000c800c087825 */ /* 0x001fce00078e0008 */
.L_x_24:
[----:B-1----:R-:W-:Y:S01]  /*0240*/  IMAD.MOV.U32 R15, RZ, RZ, RZ ;  /* 0x000000ffff0f7224 */ /* 0x002fe200078e00ff */
[----:B------:R-:W-:Y:S01]  /*0250*/  CS2R R2, SRZ ;  /* 0x0000000000027805 */ /* 0x000fe2000001ff00 */
[----:B------:R-:W-:Y:S01]  /*0260*/  IMAD.MOV.U32 R17, RZ, RZ, RZ ;  /* 0x000000ffff117224 */ /* 0x000fe200078e00ff */
[----:B------:R-:W-:-:S07]  /*0270*/  CS2R R4, SRZ ;  /* 0x0000000000047805 */ /* 0x000fce000001ff00 */
.L_x_23:
[----:B------:R-:W-:-:S05]  /*0280*/  IMAD.WIDE.U32 R10, R17, 0x4, R6 ;  /* 0x00000004110a7825 */ /* 0x000fca00078e0006 */
[----:B------:R0:W5:Y:S01]  /*0290*/  LDG.E R16, desc[UR4][R10.64+0x4] ;  /* 0x000004040a107981 */ /* 0x000162000c1e1900 */
[----:B------:R-:W-:-:S07]  /*02a0*/  IMAD.MOV.U32 R19, RZ, RZ, RZ ;  /* 0x000000ffff137224 */ /* 0x000fce00078e00ff */
.L_x_22:
[----:B-----5:R-:W-:Y:S01]  /*02b0*/  SHF.R.U32.HI R24, RZ, R19, R16 ;  /* 0x00000013ff187219 */ /* 0x020fe20000011610 */
[----:B0-----:R-:W-:-:S03]  /*02c0*/  IMAD.SHL.U32 R10, R17, 0x20, RZ ;  /* 0x00000020110a7824 */ /* 0x001fc600078e00ff */
[----:B------:R-:W-:Y:S01]  /*02d0*/  LOP3.LUT R11, R24, 0x1, RZ, 0xc0, !PT ;  /* 0x00000001180b7812 */ /* 0x000fe200078ec0ff */
[----:B------:R-:W-:-:S03]  /*02e0*/  IMAD.IADD R10, R10, 0x1, R19 ;  /* 0x000000010a0a7824 */ /* 0x000fc600078e0213 */
[----:B------:R-:W-:Y:S01]  /*02f0*/  ISETP.NE.U32.AND P0, PT, R11, 0x1, PT ;  /* 0x000000010b00780c */ /* 0x000fe20003f05070 */
[----:B------:R-:W-:-:S03]  /*0300*/  IMAD R11, R10, 0x5, RZ ;  /* 0x000000050a0b7824 */ /* 0x000fc600078e02ff */
[----:B------:R-:W-:Y:S01]  /*0310*/  R2P PR, R24, 0x7e ;  /* 0x0000007e18007804 */ /* 0x000fe20000000000 */
[----:B------:R-:W-:-:S08]  /*0320*/  IMAD.WIDE.U32 R10, R11, 0x4, R8 ;  /* 0x000000040b0a7825 */ /* 0x000fd000078e0008 */
[----:B------:R-:W2:Y:S04]  /*0330*/  @!P0 LDG.E R18, desc[UR4][R10.64] ;  /* 0x000000040a128981 */ /* 0x000ea8000c1e1900 */
[----:B------:R-:W3:Y:S04]  /*0340*/  @!P0 LDG.E R20, desc[UR4][R10.64+0x10] ;  /* 0x000010040a148981 */ /* 0x000ee8000c1e1900 */
[----:B------:R-:W4:Y:S04]  /*0350*/  @P1 LDG.E R22, desc[UR4][R10.64+0x14] ;  /* 0x000014040a161981 */ /* 0x000f28000c1e1900 */
[----:B------:R-:W4:Y:S04]  /*0360*/  @P2 LDG.E R26, desc[UR4][R10.64+0x28] ;  /* 0x000028040a1a2981 */ /* 0x000f28000c1e1900 */
[----:B------:R-:W4:Y:S04]  /*0370*/  @!P0 LDG.E R21, desc[UR4][R10.64+0x4] ;  /* 0x000004040a158981 */ /* 0x000f28000c1e1900 */
[----:B------:R-:W4:Y:S04]  /*0380*/  @!P0 LDG.E R23, desc[UR4][R10.64+0xc] ;  /* 0x00000c040a178981 */ /* 0x000f28000c1e1900 */
[----:B------:R-:W4:Y:S04]  /*0390*/  @P1 LDG.E R25, desc[UR4][R10.64+0x18] ;  /* 0x000018040a191981 */ /* 0x000f28000c1e1900 */
[----:B------:R-:W4:Y:S04]  /*03a0*/  @P3 LDG.E R28, desc[UR4][R10.64+0x3c] ;  /* 0x00003c040a1c3981 */ /* 0x000f28000c1e1900 */
[----:B------:R-:W4:Y:S01]  /*03b0*/  @P6 LDG.E R27, desc[UR4][R10.64+0x7c] ;  /* 0x00007c040a1b6981 */ /* 0x000f22000c1e1900 */
[----:B--2---:R-:W-:-:S03]  /*03c0*/  @!P0 LOP3.LUT R15, R15, R18, RZ, 0x3c, !PT ;  /* 0x000000120f0f8212 */ /* 0x004fc600078e3cff */
[----:B------:R-:W2:Y:S01]  /*03d0*/  @!P0 LDG.E R18, desc[UR4][R10.64+0x8] ;  /* 0x000008040a128981 */ /* 0x000ea2000c1e1900 */
[----:B---3--:R-:W-:-:S03]  /*03e0*/  @!P0 LOP3.LUT R3, R3, R20, RZ, 0x3c, !PT ;  /* 0x0000001403038212 */ /* 0x008fc600078e3cff */
[----:B------:R-:W3:Y:S01]  /*03f0*/  @P1 LDG.E R20, desc[UR4][R10.64+0x24] ;  /* 0x000024040a141981 */ /* 0x000ee2000c1e1900 */
[----:B----4-:R-:W-:-:S03]  /*0400*/  @P1 LOP3.LUT R15, R15, R22, RZ, 0x3c, !PT ;  /* 0x000000160f0f1212 */ /* 0x010fc600078e3cff */
[----:B------:R-:W4:Y:S01]  /*0410*/  @P2 LDG.E R22, desc[UR4][R10.64+0x38] ;  /* 0x000038040a162981 */ /* 0x000f22000c1e1900 */
[----:B------:R-:W-:-:S03]  /*0420*/  @P2 LOP3.LUT R15, R15, R26, RZ, 0x3c, !PT ;  /* 0x0000001a0f0f2212 */ /* 0x000fc600078e3cff */
[----:B------:R-:W4:Y:S01]  /*0430*/  @P4 LDG.E R26, desc[UR4][R10.64+0x50] ;  /* 0x000050040a1a4981 */ /* 0x000f22000c1e1900 */
[----:B------:R-:W-:-:S03]  /*0440*/  @!P0 LOP3.LUT R4, R4, R21, RZ, 0x3c, !PT ;  /* 0x0000001504048212 */ /* 0x000fc600078e3cff */
[----:B------:R-:W4:Y:S01]  /*0450*/  @P1 LDG.E R21, desc[UR4][R10.64+0x20] ;  /* 0x000020040a151981 */ /* 0x000f22000c1e1900 */
[----:B------:R-:W-:-:S03]  /*0460*/  @!P0 LOP3.LUT R2, R2, R23, RZ, 0x3c, !PT ;  /* 0x0000001702028212 */ /* 0x000fc600078e3cff */
[----:B------:R-:W4:Y:S01]  /*0470*/  @P2 LDG.E R23, desc[UR4][R10.64+0x2c] ;  /* 0x00002c040a172981 */ /* 0x000f22000c1e1900 */
[----:B------:R-:W-:-:S03]  /*0480*/  @P1 LOP3.LUT R4, R4, R25, RZ, 0x3c, !PT ;  /* 0x0000001904041212 */ /* 0x000fc600078e3cff */
[----:B------:R-:W4:Y:S01]  /*0490*/  @P2 LDG.E R25, desc[UR4][R10.64+0x34] ;  /* 0x000034040a192981 */ /* 0x000f22000c1e1900 */
[----:B--2---:R-:W-:-:S03]  /*04a0*/  @!P0 LOP3.LUT R5, R5, R18, RZ, 0x3c, !PT ;  /* 0x0000001205058212 */ /* 0x004fc600078e3cff */
[----:B------:R-:W2:Y:S01]  /*04b0*/  @P1 LDG.E R18, desc[UR4][R10.64+0x1c] ;  /* 0x00001c040a121981 */ /* 0x000ea2000c1e1900 */
[----:B---3--:R-:W-:-:S03]  /*04c0*/  @P1 LOP3.LUT R3, R3, R20, RZ, 0x3c, !PT ;  /* 0x0000001403031212 */ /* 0x008fc600078e3cff */
[----:B------:R-:W3:Y:S01]  /*04d0*/  @P2 LDG.E R20, desc[UR4][R10.64+0x30] ;  /* 0x000030040a142981 */ /* 0x000ee2000c1e1900 */
[----:B----4-:R-:W-:-:S03]  /*04e0*/  @P2 LOP3.LUT R3, R3, R22, RZ, 0x3c, !PT ;  /* 0x0000001603032212 */ /* 0x010fc600078e3cff */
[----:B------:R-:W4:Y:S01]  /*04f0*/  @P3 LDG.E R22, desc[UR4][R10.64+0x4c] ;  /* 0x00004c040a163981 */ /* 0x000f22000c1e1900 */
[----:B------:R-:W-:-:S04]  /*0500*/  @P3 LOP3.LUT R15, R15, R28, RZ, 0x3c, !PT ;  /* 0x0000001c0f0f3212 */ /* 0x000fc800078e3cff */
[----:B------:R-:W-:Y:S02]  /*0510*/  @P4 LOP3.LUT R15, R15, R26, RZ, 0x3c, !PT ;  /* 0x0000001a0f0f4212 */ /* 0x000fe400078e3cff */
[----:B------:R-:W-:Y:S01]  /*0520*/  @P1 LOP3.LUT R2, R2, R21, RZ, 0x3c, !PT ;  /* 0x0000001502021212 */ /* 0x000fe200078e3cff */
[----:B------:R-:W4:Y:S04]  /*0530*/  @P5 LDG.E R26, desc[UR4][R10.64+0x64] ;  /* 0x000064040a1a5981 */ /* 0x000f28000c1e1900 */
[----:B------:R-:W4:Y:S01]  /*0540*/  @P3 LDG.E R21, desc[UR4][R10.64+0x40] ;  /* 0x000040040a153981 */ /* 0x000f22000c1e1900 */
[----:B------:R-:W-:Y:S02]  /*0550*/  @P2 LOP3.LUT R4, R4, R23, RZ, 0x3c, !PT ;  /* 0x0000001704042212 */ /* 0x000fe400078e3cff */
[----:B------:R-:W-:Y:S01]  /*0560*/  @P2 LOP3.LUT R2, R2, R25, RZ, 0x3c, !PT ;  /* 0x0000001902022212 */ /* 0x000fe200078e3cff */
[----:B------:R-:W4:Y:S04]  /*0570*/  @P3 LDG.E R23, desc[UR4][R10.64+0x48] ;  /* 0x000048040a173981 */ /* 0x000f28000c1e1900 */
[----:B------:R-:W4:Y:S01]  /*0580*/  @P4 LDG.E R25, desc[UR4][R10.64+0x54] ;  /* 0x000054040a194981 */ /* 0x000f22000c1e1900 */
[----:B--2---:R-:W-:-:S03]  /*0590*/  @P1 LOP3.LUT R5, R5, R18, RZ, 0x3c, !PT ;  /* 0x0000001205051212 */ /* 0x004fc600078e3cff */
[----:B------:R-:W2:Y:S01]  /*05a0*/  @P3 LDG.E R18, desc[UR4][R10.64+0x44] ;  /* 0x000044040a123981 */ /* 0x000ea2000c1e1900 */
[----:B---3--:R-:W-:-:S03]  /*05b0*/  @P2 LOP3.LUT R5, R5, R20, RZ, 0x3c, !PT ;  /* 0x0000001405052212 */ /* 0x008fc600078e3cff */
[----:B------:R-:W3:Y:S01]  /*05c0*/  @P4 LDG.E R20, desc[UR4][R10.64+0x58] ;  /* 0x000058040a144981 */ /* 0x000ee2000c1e1900 */
[----:B----4-:R-:W-:-:S03]  /*05d0*/  @P3 LOP3.LUT R3, R3, R22, RZ, 0x3c, !PT ;  /* 0x0000001603033212 */ /* 0x010fc600078e3cff */
[----:B------:R-:W4:Y:S01]  /*05e0*/  @P4 LDG.E R22, desc[UR4][R10.64+0x60] ;  /* 0x000060040a164981 */ /* 0x000f22000c1e1900 */
[----:B------:R-:W-:Y:S02]  /*05f0*/  LOP3.LUT P0, RZ, R24, 0x80, RZ, 0xc0, !PT ;  /* 0x0000008018ff7812 */ /* 0x000fe4000780c0ff */
[----:B------:R-:W-:Y:S02]  /*0600*/  @P5 LOP3.LUT R15, R15, R26, RZ, 0x3c, !PT ;  /* 0x0000001a0f0f5212 */ /* 0x000fe400078e3cff */
[----:B------:R-:W4:Y:S01]  /*0610*/  @P6 LDG.E R26, desc[UR4][R10.64+0x78] ;  /* 0x000078040a1a6981 */ /* 0x000f22000c1e1900 */
[----:B------:R-:W-:-:S03]  /*0620*/  @P3 LOP3.LUT R4, R4, R21, RZ, 0x3c, !PT ;  /* 0x0000001504043212 */ /* 0x000fc600078e3cff */
[----:B------:R-:W4:Y:S01]  /*0630*/  @P4 LDG.E R21, desc[UR4][R10.64+0x5c] ;  /* 0x00005c040a154981 */ /* 0x000f22000c1e1900 */
[----:B------:R-:W-:-:S03]  /*0640*/  @P3 LOP3.LUT R2, R2, R23, RZ, 0x3c, !PT ;  /* 0x0000001702023212 */ /* 0x000fc600078e3cff */
[----:B------:R-:W4:Y:S01]  /*0650*/  @P5 LDG.E R23, desc[UR4][R10.64+0x68] ;  /* 0x000068040a175981 */ /* 0x000f22000c1e1900 */
[----:B------:R-:W-:-:S03]  /*0660*/  @P4 LOP3.LUT R4, R4, R25, RZ, 0x3c, !PT ;  /* 0x0000001904044212 */ /* 0x000fc600078e3cff */
[----:B------:R-:W4:Y:S01]  /*0670*/  @P5 LDG.E R25, desc[UR4][R10.64+0x70] ;  /* 0x000070040a195981 */ /* 0x000f22000c1e1900 */
[----:B--2---:R-:W-:-:S03]  /*0680*/  @P3 LOP3.LUT R5, R5, R18, RZ, 0x3c, !PT ;  /* 0x0000001205053212 */ /* 0x004fc600078e3cff */
[----:B------:R-:W2:Y:S01]  /*0690*/  @P5 LDG.E R18, desc[UR4][R10.64+0x6c] ;  /* 0x00006c040a125981 */ /* 0x000ea2000c1e1900 */
[----:B---3--:R-:W-:-:S03]  /*06a0*/  @P4 LOP3.LUT R5, R5, R20, RZ, 0x3c, !PT ;  /* 0x0000001405054212 */ /* 0x008fc600078e3cff */
[----:B------:R-:W3:Y:S01]  /*06b0*/  @P5 LDG.E R20, desc[UR4][R10.64+0x74] ;  /* 0x000074040a145981 */ /* 0x000ee2000c1e1900 */
[----:B----4-:R-:W-:-:S03]  /*06c0*/  @P4 LOP3.LUT R3, R3, R22, RZ, 0x3c, !PT ;  /* 0x0000001603034212 */ /* 0x010fc600078e3cff */
[----:B------:R-:W4:Y:S01]  /*06d0*/  @P0 LDG.E R22, desc[UR4][R10.64+0x8c] ;  /* 0x00008c040a160981 */ /* 0x000f22000c1e1900 */
[----:B------:R-:W-:-:S03]  /*06e0*/  @P6 LOP3.LUT R15, R15, R26, RZ, 0x3c, !PT ;  /* 0x0000001a0f0f6212 */ /* 0x000fc600078e3cff */
        /* <DEDUP_REMOVED lines=13> */
[----:B------:R-:W-:Y:S02]  /*07c0*/  @P6 LOP3.LUT R4, R4, R27, RZ, 0x3c, !PT ;  /* 0x0000001b04046212 */ /* 0x000fe400078e3cff */
[----:B------:R-:W-:Y:S02]  /*07d0*/  @P6 LOP3.LUT R2, R2, R21, RZ, 0x3c, !PT ;  /* 0x0000001502026212 */ /* 0x000fe400078e3cff */
[----:B------:R-:W-:Y:S02]  /*07e0*/  @P0 LOP3.LUT R4, R4, R23, RZ, 0x3c, !PT ;  /* 0x0000001704040212 */ /* 0x000fe400078e3cff */
[----:B------:R-:W-:Y:S02]  /*07f0*/  @P0 LOP3.LUT R2, R2, R25, RZ, 0x3c, !PT ;  /* 0x0000001902020212 */ /* 0x000fe400078e3cff */
[----:B--2---:R-:W-:Y:S02]  /*0800*/  @P6 LOP3.LUT R5, R5, R18, RZ, 0x3c, !PT ;  /* 0x0000001205056212 */ /* 0x004fe400078e3cff */
[----:B---3--:R-:W-:-:S02]  /*0810*/  @P6 LOP3.LUT R3, R3, R20, RZ, 0x3c, !PT ;  /* 0x0000001403036212 */ /* 0x008fc400078e3cff */
[----:B----4-:R-:W-:Y:S02]  /*0820*/  @P0 LOP3.LUT R5, R5, R22, RZ, 0x3c, !PT ;  /* 0x0000001605050212 */ /* 0x010fe400078e3cff */
[----:B------:R-:W-:Y:S02]  /*0830*/  @P0 LOP3.LUT R3, R3, R26, RZ, 0x3c, !PT ;  /* 0x0000001a03030212 */ /* 0x000fe400078e3cff */
[----:B------:R-:W-:-:S13]  /*0840*/  R2P PR, R24.B1, 0x7f ;  /* 0x0000007f18007804 */ /* 0x000fda0000001000 */
[----:B------:R-:W2:Y:S04]  /*0850*/  @P0 LDG.E R18, desc[UR4][R10.64+0xa0] ;  /* 0x0000a0040a120981 */ /* 0x000ea8000c1e1900 */
[----:B------:R-:W3:Y:S04]  /*0860*/  @P1 LDG.E R22, desc[UR4][R10.64+0xb4] ;  /* 0x0000b4040a161981 */ /* 0x000ee8000c1e1900 */
[----:B------:R-:W4:Y:S04]  /*0870*/  @P2 LDG.E R26, desc[UR4][R10.64+0xc8] ;  /* 0x0000c8040a1a2981 */ /* 0x000f28000c1e1900 */
[----:B------:R-:W4:Y:S04]  /*0880*/  @P3 LDG.E R28, desc[UR4][R10.64+0xdc] ;  /* 0x0000dc040a1c3981 */ /* 0x000f28000c1e1900 */
[----:B------:R-:W4:Y:S04]  /*0890*/  @P0 LDG.E R23, desc[UR4][R10.64+0xa4] ;  /* 0x0000a4040a170981 */ /* 0x000f28000c1e1900 */
[----:B------:R-:W4:Y:S04]  /*08a0*/  @P0 LDG.E R20, desc[UR4][R10.64+0xa8] ;  /* 0x0000a8040a140981 */ /* 0x000f28000c1e1900 */
[----:B------:R-:W4:Y:S04]  /*08b0*/  @P4 LDG.E R25, desc[UR4][R10.64+0xf0] ;  /* 0x0000f0040a194981 */ /* 0x000f28000c1e1900 */
        /* <DEDUP_REMOVED lines=21> */
[----:B------:R-:W-:Y:S02]  /*0a10*/  LOP3.LUT P0, RZ, R24, 0x8000, RZ, 0xc0, !PT ;  /* 0x0000800018ff7812 */ /* 0x000fe4000780c0ff */
[----:B----4-:R-:W-:Y:S01]  /*0a20*/  @P5 LOP3.LUT R15, R15, R26, RZ, 0x3c, !PT ;  /* 0x0000001a0f0f5212 */ /* 0x010fe200078e3cff */
[----:B------:R-:W4:Y:S04]  /*0a30*/  @P3 LDG.E R24, desc[UR4][R10.64+0xe4] ;  /* 0x0000e4040a183981 */ /* 0x000f28000c1e1900 */
[----:B------:R-:W2:Y:S01]  /*0a40*/  @P6 LDG.E R26, desc[UR4][R10.64+0x118] ;  /* 0x000118040a1a6981 */ /* 0x000ea2000c1e1900 */
        /* <DEDUP_REMOVED lines=8> */
[----:B---3--:R-:W-:-:S03]  /*0ad0*/  @P2 LOP3.LUT R3, R3, R22, RZ, 0x3c, !PT ;  /* 0x0000001603032212 */ /* 0x008fc600078e3cff */
[----:B------:R-:W3:Y:S01]  /*0ae0*/  @P4 LDG.E R22, desc[UR4][R10.64+0x100] ;  /* 0x000100040a164981 */ /* 0x000ee2000c1e1900 */
[----:B--2---:R-:W-:-:S03]  /*0af0*/  @P6 LOP3.LUT R15, R15, R26, RZ, 0x3c, !PT ;  /* 0x0000001a0f0f6212 */ /* 0x004fc600078e3cff */
[----:B------:R-:W2:Y:S01]  /*0b00*/  @P0 LDG.E R26, desc[UR4][R10.64+0x12c] ;  /* 0x00012c040a1a0981 */ /* 0x000ea2000c1e1900 */
[----:B----4-:R-:W-:-:S03]  /*0b10*/  @P2 LOP3.LUT R2, R2, R23, RZ, 0x3c, !PT ;  /* 0x0000001702022212 */ /* 0x010fc600078e3cff */
[----:B------:R-:W4:Y:S01]  /*0b20*/  @P4 LDG.E R23, desc[UR4][R10.64+0xfc] ;  /* 0x0000fc040a174981 */ /* 0x000f22000c1e1900 */
[----:B------:R-:W-:-:S03]  /*0b30*/  @P2 LOP3.LUT R5, R5, R20, RZ, 0x3c, !PT ;  /* 0x0000001405052212 */ /* 0x000fc600078e3cff */
[----:B------:R-:W4:Y:S01]  /*0b40*/  @P4 LDG.E R20, desc[UR4][R10.64+0xf8] ;  /* 0x0000f8040a144981 */ /* 0x000f22000c1e1900 */
[----:B------:R-:W-:Y:S02]  /*0b50*/  @P3 LOP3.LUT R2, R2, R27, RZ, 0x3c, !PT ;  /* 0x0000001b02023212 */ /* 0x000fe400078e3cff */
[----:B------:R-:W-:Y:S01]  /*0b60*/  @P3 LOP3.LUT R4, R4, R25, RZ, 0x3c, !PT ;  /* 0x0000001904043212 */ /* 0x000fe200078e3cff */
[----:B------:R-:W4:Y:S01]  /*0b70*/  @P5 LDG.E R27, desc[UR4][R10.64+0x110] ;  /* 0x000110040a1b5981 */ /* 0x000f22000c1e1900 */
[----:B------:R-:W-:-:S03]  /*0b80*/  @P3 LOP3.LUT R5, R5, R24, RZ, 0x3c, !PT ;  /* 0x0000001805053212 */ /* 0x000fc600078e3cff */
[----:B------:R-:W4:Y:S04]  /*0b90*/  @P5 LDG.E R25, desc[UR4][R10.64+0x108] ;  /* 0x000108040a195981 */ /* 0x000f28000c1e1900 */
        /* <DEDUP_REMOVED lines=19> */
[----:B------:R-:W-:-:S05]  /*0cd0*/  VIADD R19, R19, 0x10 ;  /* 0x0000001013137836 */ /* 0x000fca0000000000 */
[----:B------:R-:W-:Y:S02]  /*0ce0*/  ISETP.NE.AND P1, PT, R19, 0x20, PT ;  /* 0x000000201300780c */ /* 0x000fe40003f25270 */
[----:B------:R-:W-:Y:S02]  /*0cf0*/  @P5 LOP3.LUT R3, R3, R18, RZ, 0x3c, !PT ;  /* 0x0000001203035212 */ /* 0x000fe400078e3cff */
[----:B------:R-:W-:Y:S02]  /*0d00*/  @P6 LOP3.LUT R4, R4, R21, RZ, 0x3c, !PT ;  /* 0x0000001504046212 */ /* 0x000fe400078e3cff */
[----:B---3--:R-:W-:-:S04]  /*0d10*/  @P6 LOP3.LUT R3, R3, R22, RZ, 0x3c, !PT ;  /* 0x0000001603036212 */ /* 0x008fc800078e3cff */
[----:B--2---:R-:W-:Y:S02]  /*0d20*/  @P0 LOP3.LUT R3, R3, R26, RZ, 0x3c, !PT ;  /* 0x0000001a03030212 */ /* 0x004fe400078e3cff */
[----:B----4-:R-:W-:Y:S02]  /*0d30*/  @P6 LOP3.LUT R2, R2, R23, RZ, 0x3c, !PT ;  /* 0x0000001702026212 */ /* 0x010fe400078e3cff */
[----:B------:R-:W-:Y:S02]  /*0d40*/  @P6 LOP3.LUT R5, R5, R20, RZ, 0x3c, !PT ;  /* 0x0000001405056212 */ /* 0x000fe400078e3cff */
[----:B------:R-:W-:Y:S02]  /*0d50*/  @P0 LOP3.LUT R2, R2, R27, RZ, 0x3c, !PT ;  /* 0x0000001b02020212 */ /* 0x000fe400078e3cff */
[----:B------:R-:W-:Y:S02]  /*0d60*/  @P0 LOP3.LUT R4, R4, R25, RZ, 0x3c, !PT ;  /* 0x0000001904040212 */ /* 0x000fe400078e3cff */
[----:B------:R-:W-:Y:S01]  /*0d70*/  @P0 LOP3.LUT R5, R5, R24, RZ, 0x3c, !PT ;  /* 0x0000001805050212 */ /* 0x000fe200078e3cff */
[----:B------:R-:W-:Y:S06]  /*0d80*/  @P1 BRA `(.L_x_22) ;  /* 0xfffffff400481947 */ /* 0x000fec000383ffff */
[----:B------:R-:W-:-:S05]  /*0d90*/  VIADD R17, R17, 0x1 ;  /* 0x0000000111117836 */ /* 0x000fca0000000000 */
[----:B------:R-:W-:-:S13]  /*0da0*/  ISETP.NE.AND P0, PT, R17, 0x5, PT ;  /* 0x000000051100780c */ /* 0x000fda0003f05270 */
[----:B------:R-:W-:Y:S05]  /*0db0*/  @P0 BRA `(.L_x_23) ;  /* 0xfffffff400300947 */ /* 0x000fea000383ffff */
[----:B------:R1:W-:Y:S01]  /*0dc0*/  STG.E.64 desc[UR4][R6.64+0x8], R4 ;  /* 0x0000080406007986 */ /* 0x0003e2000c101b04 */
[----:B------:R-:W-:Y:S01]  /*0dd0*/  VIADD R14, R14, 0x1 ;  /* 0x000000010e0e7836 */ /* 0x000fe20000000000 */
[----:B------:R-:W-:Y:S02]  /*0de0*/  LOP3.LUT R11, R13, 0x3, RZ, 0xc0, !PT ;  /* 0x000000030d0b7812 */ /* 0x000fe400078ec0ff */
[----:B------:R1:W-:Y:S02]  /*0df0*/  STG.E.64 desc[UR4][R6.64+0x10], R2 ;  /* 0x0000100206007986 */ /* 0x0003e4000c101b04 */
[----:B------:R-:W-:Y:S02]  /*0e00*/  ISETP.GE.U32.AND P0, PT, R14, R11, PT ;  /* 0x0000000b0e00720c */ /* 0x000fe40003f06070 */
[----:B------:R1:W-:Y:S11]  /*0e10*/  STG.E desc[UR4][R6.64+0x4], R15 ;  /* 0x0000040f06007986 */ /* 0x0003f6000c101904 */
[----:B------:R-:W-:Y:S05]  /*0e20*/  @!P0 BRA `(.L_x_24) ;  /* 0xfffffff400048947 */ /* 0x000fea000383ffff */
.L_x_21:
[----:B------:R-:W-:Y:S05]  /*0e30*/  BSYNC.RECONVERGENT B1 ;  /* 0x0000000000017941 */ /* 0x000fea0003800200 */
.L_x_20:
[C---:B------:R-:W-:Y:S01]  /*0e40*/  ISETP.GT.U32.AND P0, PT, R13.reuse, 0x3, PT ;  /* 0x000000030d00780c */ /* 0x040fe20003f04070 */
[----:B------:R-:W-:Y:S01]  /*0e50*/  VIADD R12, R12, 0x1 ;  /* 0x000000010c0c7836 */ /* 0x000fe20000000000 */
[--C-:B------:R-:W-:Y:S02]  /*0e60*/  SHF.R.U64 R13, R13, 0x2, R0.reuse ;  /* 0x000000020d0d7819 */ /* 0x100fe40000001200 */
[----:B------:R-:W-:Y:S02]  /*0e70*/  ISETP.GT.U32.AND.EX P0, PT, R0, RZ, PT, P0 ;  /* 0x000000ff0000720c */ /* 0x000fe40003f04100 */
[----:B------:R-:W-:-:S11]  /*0e80*/  SHF.R.U32.HI R0, RZ, 0x2, R0 ;  /* 0x00000002ff007819 */ /* 0x000fd60000011600 */
[----:B------:R-:W-:Y:S05]  /*0e90*/  @P0 BRA `(.L_x_25) ;  /* 0xfffffff000c80947 */ /* 0x000fea000383ffff */
.L_x_19:
[----:B------:R-:W-:Y:S05]  /*0ea0*/  BSYNC.RECONVERGENT B0 ;  /* 0x0000000000007941 */ /* 0x000fea0003800200 */
.L_x_18:
[----:B------:R-:W-:Y:S04]  /*0eb0*/  STG.E.64 desc[UR4][R6.64+0x18], RZ ;  /* 0x000018ff06007986 */ /* 0x000fe8000c101b04 */
[----:B------:R-:W-:Y:S04]  /*0ec0*/  STG.E desc[UR4][R6.64+0x20], RZ ;  /* 0x000020ff06007986 */ /* 0x000fe8000c101904 */
[----:B------:R-:W-:Y:S01]  /*0ed0*/  STG.E.64 desc[UR4][R6.64+0x28], RZ ;  /* 0x000028ff06007986 */ /* 0x000fe2000c101b04 */
[----:B------:R-:W-:Y:S05]  /*0ee0*/  EXIT ;  /* 0x000000000000794d */ /* 0x000fea0003800000 */
.L_x_26:
        /* <DEDUP_REMOVED lines=9> */
.L_x_28:


//--------------------- .nv.global.init           --------------------------
	.section	.nv.global.init,"aw",@progbits
	.align	4
.nv.global.init:
	.type		mrg32k3aM1SubSeq,@object
	.size		mrg32k3aM1SubSeq,(mrg32k3aM2SubSeq - mrg32k3aM1SubSeq)
mrg32k3aM1SubSeq:
        /*0000*/ 	.byte	0x0b, 0xcc, 0xee, 0x04, 0x73, 0x29, 0x8b, 0x6f, 0xf6, 0x53, 0x03, 0xf6, 0x23, 0xf6, 0xea, 0xda
        /* <DEDUP_REMOVED lines=125> */
	.type		mrg32k3aM2SubSeq,@object
	.size		mrg32k3aM2SubSeq,(mrg32k3aM1 - mrg32k3aM2SubSeq)
mrg32k3aM2SubSeq:
        /* <DEDUP_REMOVED lines=126> */
	.type		mrg32k3aM1,@object
	.size		mrg32k3aM1,(mrg32k3aM1Seq - mrg32k3aM1)
mrg32k3aM1:
        /* <DEDUP_REMOVED lines=144> */
	.type		mrg32k3aM1Seq,@object
	.size		mrg32k3aM1Seq,(mrg32k3aM2 - mrg32k3aM1Seq)
mrg32k3aM1Seq:
        /* <DEDUP_REMOVED lines=144> */
	.type		mrg32k3aM2,@object
	.size		mrg32k3aM2,(mrg32k3aM2Seq - mrg32k3aM2)
mrg32k3aM2:
        /* <DEDUP_REMOVED lines=144> */
	.type		mrg32k3aM2Seq,@object
	.size		mrg32k3aM2Seq,(precalc_xorwow_matrix - mrg32k3aM2Seq)
mrg32k3aM2Seq:
        /* <DEDUP_REMOVED lines=144> */
	.type		precalc_xorwow_matrix,@object
	.size		precalc_xorwow_matrix,(precalc_xorwow_offset_matrix - precalc_xorwow_matrix)
precalc_xorwow_matrix:
        /* <DEDUP_REMOVED lines=6400> */
	.type		precalc_xorwow_offset_matrix,@object
	.size		precalc_xorwow_offset_matrix,(.L_1 - precalc_xorwow_offset_matrix)
precalc_xorwow_offset_matrix:
        /* <DEDUP_REMOVED lines=6400> */
.L_1:


//--------------------- .nv.shared.reserved.0     --------------------------
	.section	.nv.shared.reserved.0,"aw",@nobits
	.weak		__nv_reservedSMEM_offset_0_alias
	.size		__nv_reservedSMEM_offset_0_alias, 0, 64
	.other		__nv_reservedSMEM_offset_0_alias,@"STO_CUDA_RESERVED_SHARED STV_DEFAULT"
__nv_reservedSMEM_offset_0_alias:
	.zero		0
	.zero		64


//--------------------- .nv.constant0._Z10dla_kernelPiS_P17curandStateXORWOWii --------------------------
	.section	.nv.constant0._Z10dla_kernelPiS_P17curandStateXORWOWii,"a",@progbits
	.sectionflags	@""
	.align	4
.nv.constant0._Z10dla_kernelPiS_P17curandStateXORWOWii:
	.zero		928


//--------------------- .nv.constant0._Z12setup_kernelP17curandStateXORWOWi --------------------------
	.section	.nv.constant0._Z12setup_kernelP17curandStateXORWOWi,"a",@progbits
	.sectionflags	@""
	.align	4
.nv.constant0._Z12setup_kernelP17curandStateXORWOWi:
	.zero		908


//--------------------- SYMBOLS --------------------------

	.type		.nv.reservedSmem.offset0,@object
	.size		.nv.reservedSmem.offset0,0x4
